//
// Generated by NVIDIA NVVM Compiler
//
// Compiler Build ID: CL-36424714
// Cuda compilation tools, release 13.0, V13.0.88
// Based on NVVM 20.0.0
//

.version 9.0
.target sm_100
.address_size 64

	// .globl	_Z9Tricount2PiS_S_S_iiS_S_
.global .align 1 .b8 _ZN34_INTERNAL_afcf5835_4_k_cu_984c573c4cuda3std3__45__cpo5beginE[1];
.global .align 1 .b8 _ZN34_INTERNAL_afcf5835_4_k_cu_984c573c4cuda3std3__45__cpo3endE[1];
.global .align 1 .b8 _ZN34_INTERNAL_afcf5835_4_k_cu_984c573c4cuda3std3__45__cpo6cbeginE[1];
.global .align 1 .b8 _ZN34_INTERNAL_afcf5835_4_k_cu_984c573c4cuda3std3__45__cpo4cendE[1];
.global .align 1 .b8 _ZN34_INTERNAL_afcf5835_4_k_cu_984c573c4cuda3std3__45__cpo6rbeginE[1];
.global .align 1 .b8 _ZN34_INTERNAL_afcf5835_4_k_cu_984c573c4cuda3std3__45__cpo4rendE[1];
.global .align 1 .b8 _ZN34_INTERNAL_afcf5835_4_k_cu_984c573c4cuda3std3__45__cpo7crbeginE[1];
.global .align 1 .b8 _ZN34_INTERNAL_afcf5835_4_k_cu_984c573c4cuda3std3__45__cpo5crendE[1];
.global .align 1 .b8 _ZN34_INTERNAL_afcf5835_4_k_cu_984c573c4cuda3std3__436_GLOBAL__N__afcf5835_4_k_cu_984c573c6ignoreE[1];
.global .align 1 .b8 _ZN34_INTERNAL_afcf5835_4_k_cu_984c573c4cuda3std3__419piecewise_constructE[1];
.global .align 1 .b8 _ZN34_INTERNAL_afcf5835_4_k_cu_984c573c4cuda3std3__48in_placeE[1];
.global .align 1 .b8 _ZN34_INTERNAL_afcf5835_4_k_cu_984c573c4cuda3std3__420unreachable_sentinelE[1];
.global .align 1 .b8 _ZN34_INTERNAL_afcf5835_4_k_cu_984c573c4cuda3std3__47nulloptE[1];
.global .align 1 .b8 _ZN34_INTERNAL_afcf5835_4_k_cu_984c573c4cuda3std3__48unexpectE[1];
.global .align 1 .b8 _ZN34_INTERNAL_afcf5835_4_k_cu_984c573c4cuda3std6ranges3__45__cpo4swapE[1];
.global .align 1 .b8 _ZN34_INTERNAL_afcf5835_4_k_cu_984c573c4cuda3std6ranges3__45__cpo9iter_moveE[1];
.global .align 1 .b8 _ZN34_INTERNAL_afcf5835_4_k_cu_984c573c4cuda3std6ranges3__45__cpo5beginE[1];
.global .align 1 .b8 _ZN34_INTERNAL_afcf5835_4_k_cu_984c573c4cuda3std6ranges3__45__cpo3endE[1];
.global .align 1 .b8 _ZN34_INTERNAL_afcf5835_4_k_cu_984c573c4cuda3std6ranges3__45__cpo6cbeginE[1];
.global .align 1 .b8 _ZN34_INTERNAL_afcf5835_4_k_cu_984c573c4cuda3std6ranges3__45__cpo4cendE[1];
.global .align 1 .b8 _ZN34_INTERNAL_afcf5835_4_k_cu_984c573c4cuda3std6ranges3__45__cpo7advanceE[1];
.global .align 1 .b8 _ZN34_INTERNAL_afcf5835_4_k_cu_984c573c4cuda3std6ranges3__45__cpo9iter_swapE[1];
.global .align 1 .b8 _ZN34_INTERNAL_afcf5835_4_k_cu_984c573c4cuda3std6ranges3__45__cpo4nextE[1];
.global .align 1 .b8 _ZN34_INTERNAL_afcf5835_4_k_cu_984c573c4cuda3std6ranges3__45__cpo4prevE[1];
.global .align 1 .b8 _ZN34_INTERNAL_afcf5835_4_k_cu_984c573c4cuda3std6ranges3__45__cpo4dataE[1];
.global .align 1 .b8 _ZN34_INTERNAL_afcf5835_4_k_cu_984c573c4cuda3std6ranges3__45__cpo5cdataE[1];
.global .align 1 .b8 _ZN34_INTERNAL_afcf5835_4_k_cu_984c573c4cuda3std6ranges3__45__cpo4sizeE[1];
.global .align 1 .b8 _ZN34_INTERNAL_afcf5835_4_k_cu_984c573c4cuda3std6ranges3__45__cpo5ssizeE[1];
.global .align 1 .b8 _ZN34_INTERNAL_afcf5835_4_k_cu_984c573c4cuda3std6ranges3__45__cpo8distanceE[1];
.global .align 1 .b8 _ZN34_INTERNAL_afcf5835_4_k_cu_984c573c6thrust24THRUST_300001_SM_1000_NS8cuda_cub3parE[1];
.global .align 1 .b8 _ZN34_INTERNAL_afcf5835_4_k_cu_984c573c6thrust24THRUST_300001_SM_1000_NS8cuda_cub10par_nosyncE[1];
.global .align 1 .b8 _ZN34_INTERNAL_afcf5835_4_k_cu_984c573c6thrust24THRUST_300001_SM_1000_NS6system6detail10sequential3seqE[1];
.global .align 1 .b8 _ZN34_INTERNAL_afcf5835_4_k_cu_984c573c6thrust24THRUST_300001_SM_1000_NS6system3cpp3parE[1];
.global .align 1 .b8 _ZN34_INTERNAL_afcf5835_4_k_cu_984c573c6thrust24THRUST_300001_SM_1000_NS12placeholders2_1E[1];
.global .align 1 .b8 _ZN34_INTERNAL_afcf5835_4_k_cu_984c573c6thrust24THRUST_300001_SM_1000_NS12placeholders2_2E[1];
.global .align 1 .b8 _ZN34_INTERNAL_afcf5835_4_k_cu_984c573c6thrust24THRUST_300001_SM_1000_NS12placeholders2_3E[1];
.global .align 1 .b8 _ZN34_INTERNAL_afcf5835_4_k_cu_984c573c6thrust24THRUST_300001_SM_1000_NS12placeholders2_4E[1];
.global .align 1 .b8 _ZN34_INTERNAL_afcf5835_4_k_cu_984c573c6thrust24THRUST_300001_SM_1000_NS12placeholders2_5E[1];
.global .align 1 .b8 _ZN34_INTERNAL_afcf5835_4_k_cu_984c573c6thrust24THRUST_300001_SM_1000_NS12placeholders2_6E[1];
.global .align 1 .b8 _ZN34_INTERNAL_afcf5835_4_k_cu_984c573c6thrust24THRUST_300001_SM_1000_NS12placeholders2_7E[1];
.global .align 1 .b8 _ZN34_INTERNAL_afcf5835_4_k_cu_984c573c6thrust24THRUST_300001_SM_1000_NS12placeholders2_8E[1];
.global .align 1 .b8 _ZN34_INTERNAL_afcf5835_4_k_cu_984c573c6thrust24THRUST_300001_SM_1000_NS12placeholders2_9E[1];
.global .align 1 .b8 _ZN34_INTERNAL_afcf5835_4_k_cu_984c573c6thrust24THRUST_300001_SM_1000_NS12placeholders3_10E[1];
.global .align 1 .b8 _ZN34_INTERNAL_afcf5835_4_k_cu_984c573c6thrust24THRUST_300001_SM_1000_NS3seqE[1];
.global .align 1 .b8 _ZN34_INTERNAL_afcf5835_4_k_cu_984c573c6thrust24THRUST_300001_SM_1000_NS6deviceE[1];

.visible .entry _Z9Tricount2PiS_S_S_iiS_S_(
	.param .u64 .ptr .align 1 _Z9Tricount2PiS_S_S_iiS_S__param_0,
	.param .u64 .ptr .align 1 _Z9Tricount2PiS_S_S_iiS_S__param_1,
	.param .u64 .ptr .align 1 _Z9Tricount2PiS_S_S_iiS_S__param_2,
	.param .u64 .ptr .align 1 _Z9Tricount2PiS_S_S_iiS_S__param_3,
	.param .u32 _Z9Tricount2PiS_S_S_iiS_S__param_4,
	.param .u32 _Z9Tricount2PiS_S_S_iiS_S__param_5,
	.param .u64 .ptr .align 1 _Z9Tricount2PiS_S_S_iiS_S__param_6,
	.param .u64 .ptr .align 1 _Z9Tricount2PiS_S_S_iiS_S__param_7
)
{
	.reg .pred 	%p<13>;
	.reg .b32 	%r<41>;
	.reg .b64 	%rd<34>;

	ld.param.u64 	%rd6, [_Z9Tricount2PiS_S_S_iiS_S__param_0];
	ld.param.u64 	%rd9, [_Z9Tricount2PiS_S_S_iiS_S__param_1];
	ld.param.u64 	%rd7, [_Z9Tricount2PiS_S_S_iiS_S__param_2];
	ld.param.u64 	%rd8, [_Z9Tricount2PiS_S_S_iiS_S__param_3];
	ld.param.u32 	%r19, [_Z9Tricount2PiS_S_S_iiS_S__param_5];
	ld.param.u64 	%rd10, [_Z9Tricount2PiS_S_S_iiS_S__param_6];
	ld.param.u64 	%rd11, [_Z9Tricount2PiS_S_S_iiS_S__param_7];
	cvta.to.global.u64 	%rd1, %rd10;
	cvta.to.global.u64 	%rd2, %rd11;
	cvta.to.global.u64 	%rd3, %rd9;
	mov.u32 	%r20, %ctaid.x;
	mov.u32 	%r21, %ntid.x;
	mov.u32 	%r22, %tid.x;
	mad.lo.s32 	%r1, %r20, %r21, %r22;
	setp.ge.s32 	%p1, %r1, %r19;
	shr.u32 	%r23, %r19, 31;
	add.s32 	%r24, %r19, %r23;
	shr.s32 	%r25, %r24, 1;
	setp.le.s32 	%p2, %r1, %r25;
	or.pred  	%p3, %p1, %p2;
	@%p3 bra 	$L__BB0_11;
	mul.wide.s32 	%rd12, %r1, 4;
	add.s64 	%rd13, %rd3, %rd12;
	ld.global.u32 	%r2, [%rd13];
	mul.wide.s32 	%rd14, %r2, 4;
	add.s64 	%rd15, %rd2, %rd14;
	ld.global.u32 	%r26, [%rd15];
	setp.ne.s32 	%p4, %r26, 2;
	@%p4 bra 	$L__BB0_11;
	add.s64 	%rd17, %rd1, %rd14;
	ld.global.u32 	%r3, [%rd17];
	cvta.to.global.u64 	%rd18, %rd8;
	add.s64 	%rd20, %rd18, %rd12;
	ld.global.u32 	%r4, [%rd20];
	mul.wide.s32 	%rd21, %r4, 4;
	add.s64 	%rd22, %rd2, %rd21;
	ld.global.u32 	%r27, [%rd22];
	setp.ne.s32 	%p5, %r27, 2;
	@%p5 bra 	$L__BB0_11;
	setp.lt.s32 	%p6, %r3, 1;
	@%p6 bra 	$L__BB0_11;
	cvta.to.global.u64 	%rd23, %rd6;
	add.s64 	%rd25, %rd23, %rd14;
	ld.global.u32 	%r5, [%rd25];
	add.s64 	%rd27, %rd1, %rd21;
	ld.global.u32 	%r29, [%rd27];
	add.s64 	%rd4, %rd23, %rd21;
	add.s32 	%r6, %r29, -1;
	cvta.to.global.u64 	%rd28, %rd7;
	add.s64 	%rd5, %rd28, %rd12;
	mov.b32 	%r38, 0;
$L__BB0_5:
	add.s32 	%r30, %r38, %r5;
	mul.wide.s32 	%rd30, %r30, 4;
	add.s64 	%rd31, %rd3, %rd30;
	ld.global.u32 	%r8, [%rd31];
	ld.global.u32 	%r40, [%rd4];
	add.s32 	%r39, %r6, %r40;
	setp.gt.s32 	%p7, %r40, %r39;
	@%p7 bra 	$L__BB0_10;
$L__BB0_6:
	add.s32 	%r13, %r39, %r40;
	shr.u32 	%r31, %r13, 31;
	add.s32 	%r32, %r13, %r31;
	shr.s32 	%r14, %r32, 1;
	mul.wide.s32 	%rd32, %r14, 4;
	add.s64 	%rd33, %rd3, %rd32;
	ld.global.u32 	%r15, [%rd33];
	setp.eq.s32 	%p8, %r15, %r8;
	@%p8 bra 	$L__BB0_8;
	setp.lt.s32 	%p9, %r15, %r8;
	add.s32 	%r33, %r14, 1;
	add.s32 	%r34, %r14, -1;
	selp.b32 	%r40, %r33, %r40, %p9;
	selp.b32 	%r39, %r39, %r34, %p9;
	setp.gt.s32 	%p10, %r40, %r39;
	@%p10 bra 	$L__BB0_10;
	bra.uni 	$L__BB0_6;
$L__BB0_8:
	add.s32 	%r35, %r13, 3;
	setp.lt.u32 	%p11, %r35, 2;
	@%p11 bra 	$L__BB0_10;
	ld.global.u32 	%r36, [%rd5];
	add.s32 	%r37, %r36, 1;
	st.global.u32 	[%rd5], %r37;
$L__BB0_10:
	add.s32 	%r38, %r38, 1;
	setp.ne.s32 	%p12, %r38, %r3;
	@%p12 bra 	$L__BB0_5;
$L__BB0_11:
	ret;

}
	// .globl	_Z8TricountPiS_S_S_iiS_S_
.visible .entry _Z8TricountPiS_S_S_iiS_S_(
	.param .u64 .ptr .align 1 _Z8TricountPiS_S_S_iiS_S__param_0,
	.param .u64 .ptr .align 1 _Z8TricountPiS_S_S_iiS_S__param_1,
	.param .u64 .ptr .align 1 _Z8TricountPiS_S_S_iiS_S__param_2,
	.param .u64 .ptr .align 1 _Z8TricountPiS_S_S_iiS_S__param_3,
	.param .u32 _Z8TricountPiS_S_S_iiS_S__param_4,
	.param .u32 _Z8TricountPiS_S_S_iiS_S__param_5,
	.param .u64 .ptr .align 1 _Z8TricountPiS_S_S_iiS_S__param_6,
	.param .u64 .ptr .align 1 _Z8TricountPiS_S_S_iiS_S__param_7
)
{
	.reg .pred 	%p<13>;
	.reg .b32 	%r<41>;
	.reg .b64 	%rd<34>;

	ld.param.u64 	%rd6, [_Z8TricountPiS_S_S_iiS_S__param_0];
	ld.param.u64 	%rd9, [_Z8TricountPiS_S_S_iiS_S__param_1];
	ld.param.u64 	%rd7, [_Z8TricountPiS_S_S_iiS_S__param_2];
	ld.param.u64 	%rd8, [_Z8TricountPiS_S_S_iiS_S__param_3];
	ld.param.u32 	%r19, [_Z8TricountPiS_S_S_iiS_S__param_5];
	ld.param.u64 	%rd10, [_Z8TricountPiS_S_S_iiS_S__param_6];
	ld.param.u64 	%rd11, [_Z8TricountPiS_S_S_iiS_S__param_7];
	cvta.to.global.u64 	%rd1, %rd10;
	cvta.to.global.u64 	%rd2, %rd11;
	cvta.to.global.u64 	%rd3, %rd9;
	mov.u32 	%r20, %ctaid.x;
	mov.u32 	%r21, %ntid.x;
	mov.u32 	%r22, %tid.x;
	mad.lo.s32 	%r1, %r20, %r21, %r22;
	setp.ge.s32 	%p1, %r1, %r19;
	shr.u32 	%r23, %r19, 31;
	add.s32 	%r24, %r19, %r23;
	shr.s32 	%r25, %r24, 1;
	setp.gt.s32 	%p2, %r1, %r25;
	or.pred  	%p3, %p1, %p2;
	@%p3 bra 	$L__BB1_11;
	mul.wide.s32 	%rd12, %r1, 4;
	add.s64 	%rd13, %rd3, %rd12;
	ld.global.u32 	%r2, [%rd13];
	mul.wide.s32 	%rd14, %r2, 4;
	add.s64 	%rd15, %rd2, %rd14;
	ld.global.u32 	%r26, [%rd15];
	setp.ne.s32 	%p4, %r26, 1;
	@%p4 bra 	$L__BB1_11;
	add.s64 	%rd17, %rd1, %rd14;
	ld.global.u32 	%r3, [%rd17];
	cvta.to.global.u64 	%rd18, %rd8;
	add.s64 	%rd20, %rd18, %rd12;
	ld.global.u32 	%r4, [%rd20];
	mul.wide.s32 	%rd21, %r4, 4;
	add.s64 	%rd22, %rd2, %rd21;
	ld.global.u32 	%r27, [%rd22];
	setp.ne.s32 	%p5, %r27, 1;
	@%p5 bra 	$L__BB1_11;
	setp.lt.s32 	%p6, %r3, 1;
	@%p6 bra 	$L__BB1_11;
	cvta.to.global.u64 	%rd23, %rd6;
	add.s64 	%rd25, %rd23, %rd14;
	ld.global.u32 	%r5, [%rd25];
	add.s64 	%rd27, %rd1, %rd21;
	ld.global.u32 	%r29, [%rd27];
	add.s64 	%rd4, %rd23, %rd21;
	add.s32 	%r6, %r29, -1;
	cvta.to.global.u64 	%rd28, %rd7;
	add.s64 	%rd5, %rd28, %rd12;
	mov.b32 	%r38, 0;
$L__BB1_5:
	add.s32 	%r30, %r38, %r5;
	mul.wide.s32 	%rd30, %r30, 4;
	add.s64 	%rd31, %rd3, %rd30;
	ld.global.u32 	%r8, [%rd31];
	ld.global.u32 	%r40, [%rd4];
	add.s32 	%r39, %r6, %r40;
	setp.gt.s32 	%p7, %r40, %r39;
	@%p7 bra 	$L__BB1_10;
$L__BB1_6:
	add.s32 	%r13, %r39, %r40;
	shr.u32 	%r31, %r13, 31;
	add.s32 	%r32, %r13, %r31;
	shr.s32 	%r14, %r32, 1;
	mul.wide.s32 	%rd32, %r14, 4;
	add.s64 	%rd33, %rd3, %rd32;
	ld.global.u32 	%r15, [%rd33];
	setp.eq.s32 	%p8, %r15, %r8;
	@%p8 bra 	$L__BB1_8;
	setp.lt.s32 	%p9, %r15, %r8;
	add.s32 	%r33, %r14, 1;
	add.s32 	%r34, %r14, -1;
	selp.b32 	%r40, %r33, %r40, %p9;
	selp.b32 	%r39, %r39, %r34, %p9;
	setp.gt.s32 	%p10, %r40, %r39;
	@%p10 bra 	$L__BB1_10;
	bra.uni 	$L__BB1_6;
$L__BB1_8:
	add.s32 	%r35, %r13, 3;
	setp.lt.u32 	%p11, %r35, 2;
	@%p11 bra 	$L__BB1_10;
	ld.global.u32 	%r36, [%rd5];
	add.s32 	%r37, %r36, 1;
	st.global.u32 	[%rd5], %r37;
$L__BB1_10:
	add.s32 	%r38, %r38, 1;
	setp.ne.s32 	%p12, %r38, %r3;
	@%p12 bra 	$L__BB1_5;
$L__BB1_11:
	ret;

}
	// .globl	_ZN3cub18CUB_300001_SM_10006detail11EmptyKernelIvEEvv
.visible .entry _ZN3cub18CUB_300001_SM_10006detail11EmptyKernelIvEEvv()
{


	ret;

}


// ===== COMPILED SASS (sm_100) =====

	.target	sm_100

	.elftype	@"ET_EXEC"


//--------------------- .note.nv.tkinfo           --------------------------
	.section	.note.nv.tkinfo,"",@"SHT_NOTE"
	.sectionflags	@"SHF_NOTE_NV_TKINFO"
	.tkinfo
        /*0018*/ 	.word	0x00000002
        /*0030*/ 	.string	""
        /*0030*/ 	.string	"ptxas"
        /*0030*/ 	.string	"Cuda compilation tools, release 13.0, V13.0.88"
        /*0030*/ 	.string	"Build cuda_13.0.r13.0/compiler.36424714_0"
        /*0030*/ 	.string	"-arch sm_100 -m 64 "



//--------------------- .note.nv.cuinfo           --------------------------
	.section	.note.nv.cuinfo,"",@"SHT_NOTE"
	.sectionflags	@"SHF_NOTE_NV_CUINFO"
        /*0018*/ 	.short	0x0002
        /*001a*/ 	.short	0x0064
        /*001c*/ 	.short	0x0082
	.zero		2


//--------------------- .nv.info                  --------------------------
	.section	.nv.info,"",@"SHT_CUDA_INFO"
	.align	4


	//----- nvinfo : EIATTR_REGCOUNT
	.align		4
        /*0000*/ 	.byte	0x04, 0x2f
        /*0002*/ 	.short	(.L_46 - .L_45)
	.align		4
.L_45:
        /*0004*/ 	.word	index@(_Z9Tricount2PiS_S_S_iiS_S_)
        /*0008*/ 	.word	0x00000016


	//----- nvinfo : EIATTR_FRAME_SIZE
	.align		4
.L_46:
        /*000c*/ 	.byte	0x04, 0x11
        /*000e*/ 	.short	(.L_48 - .L_47)
	.align		4
.L_47:
        /*0010*/ 	.word	index@(_Z9Tricount2PiS_S_S_iiS_S_)
        /*0014*/ 	.word	0x00000000


	//----- nvinfo : EIATTR_REGCOUNT
	.align		4
.L_48:
        /*0018*/ 	.byte	0x04, 0x2f
        /*001a*/ 	.short	(.L_50 - .L_49)
	.align		4
.L_49:
        /*001c*/ 	.word	index@(_Z8TricountPiS_S_S_iiS_S_)
        /*0020*/ 	.word	0x00000016


	//----- nvinfo : EIATTR_FRAME_SIZE
	.align		4
.L_50:
        /*0024*/ 	.byte	0x04, 0x11
        /*0026*/ 	.short	(.L_52 - .L_51)
	.align		4
.L_51:
        /*0028*/ 	.word	index@(_Z8TricountPiS_S_S_iiS_S_)
        /*002c*/ 	.word	0x00000000


	//----- nvinfo : EIATTR_REGCOUNT
	.align		4
.L_52:
        /*0030*/ 	.byte	0x04, 0x2f
        /*0032*/ 	.short	(.L_54 - .L_53)
	.align		4
.L_53:
        /*0034*/ 	.word	index@(_ZN3cub18CUB_300001_SM_10006detail11EmptyKernelIvEEvv)
        /*0038*/ 	.word	0x00000004


	//----- nvinfo : EIATTR_FRAME_SIZE
	.align		4
.L_54:
        /*003c*/ 	.byte	0x04, 0x11
        /*003e*/ 	.short	(.L_56 - .L_55)
	.align		4
.L_55:
        /*0040*/ 	.word	index@(_ZN3cub18CUB_300001_SM_10006detail11EmptyKernelIvEEvv)
        /*0044*/ 	.word	0x00000000


	//----- nvinfo : EIATTR_MIN_STACK_SIZE
	.align		4
.L_56:
        /*0048*/ 	.byte	0x04, 0x12
        /*004a*/ 	.short	(.L_58 - .L_57)
	.align		4
.L_57:
        /*004c*/ 	.word	index@(_ZN3cub18CUB_300001_SM_10006detail11EmptyKernelIvEEvv)
        /*0050*/ 	.word	0x00000000


	//----- nvinfo : EIATTR_MIN_STACK_SIZE
	.align		4
.L_58:
        /*0054*/ 	.byte	0x04, 0x12
        /*0056*/ 	.short	(.L_60 - .L_59)
	.align		4
.L_59:
        /*0058*/ 	.word	index@(_Z8TricountPiS_S_S_iiS_S_)
        /*005c*/ 	.word	0x00000000


	//----- nvinfo : EIATTR_MIN_STACK_SIZE
	.align		4
.L_60:
        /*0060*/ 	.byte	0x04, 0x12
        /*0062*/ 	.short	(.L_62 - .L_61)
	.align		4
.L_61:
        /*0064*/ 	.word	index@(_Z9Tricount2PiS_S_S_iiS_S_)
        /*0068*/ 	.word	0x00000000
.L_62:


//--------------------- .nv.compat                --------------------------
	.section	.nv.compat,"",@"SHT_CUDA_COMPAT_INFO"
	.align	4
        /*0000*/ 	.byte	0x02, 0x09, 0x00, 0x00, 0x02, 0x02, 0x01, 0x00, 0x02, 0x05, 0x05, 0x00, 0x03, 0x07, 0x01, 0x01
        /*0010*/ 	.byte	0x02, 0x03, 0x00, 0x00, 0x02, 0x06, 0x01, 0x00, 0x04, 0x0b, 0x08, 0x00, 0x09, 0x00, 0x00, 0x00
        /*0020*/ 	.byte	0x00, 0x00, 0x00, 0x00


//--------------------- .nv.info._ZN3cub18CUB_300001_SM_10006detail11EmptyKernelIvEEvv --------------------------
	.section	.nv.info._ZN3cub18CUB_300001_SM_10006detail11EmptyKernelIvEEvv,"",@"SHT_CUDA_INFO"
	.sectionflags	@""
	.align	4


	//----- nvinfo : EIATTR_CUDA_API_VERSION
	.align		4
        /*0000*/ 	.byte	0x04, 0x37
        /*0002*/ 	.short	(.L_64 - .L_63)
.L_63:
        /*0004*/ 	.word	0x00000082


	//----- nvinfo : EIATTR_SPARSE_MMA_MASK
	.align		4
.L_64:
        /*0008*/ 	.byte	0x03, 0x50
        /*000a*/ 	.short	0x0000


	//----- nvinfo : EIATTR_MAXREG_COUNT
	.align		4
        /*000c*/ 	.byte	0x03, 0x1b
        /*000e*/ 	.short	0x00ff


	//----- nvinfo : EIATTR_MERCURY_ISA_VERSION
	.align		4
        /*0010*/ 	.byte	0x03, 0x5f
        /*0012*/ 	.short	0x0101


	//----- nvinfo : EIATTR_VRC_CTA_INIT_COUNT
	.align		4
        /*0014*/ 	.byte	0x02, 0x4a
	.zero		1
	.zero		1


	//----- nvinfo : EIATTR_EXIT_INSTR_OFFSETS
	.align		4
        /*0018*/ 	.byte	0x04, 0x1c
        /*001a*/ 	.short	(.L_66 - .L_65)


	//   ....[0]....
.L_65:
        /*001c*/ 	.word	0x00000010


	//----- nvinfo : EIATTR_SW_WAR
	.align		4
.L_66:
        /*0020*/ 	.byte	0x04, 0x36
        /*0022*/ 	.short	(.L_68 - .L_67)
.L_67:
        /*0024*/ 	.word	0x00000008
.L_68:


//--------------------- .nv.info._Z8TricountPiS_S_S_iiS_S_ --------------------------
	.section	.nv.info._Z8TricountPiS_S_S_iiS_S_,"",@"SHT_CUDA_INFO"
	.sectionflags	@""
	.align	4


	//----- nvinfo : EIATTR_CUDA_API_VERSION
	.align		4
        /*0000*/ 	.byte	0x04, 0x37
        /*0002*/ 	.short	(.L_70 - .L_69)
.L_69:
        /*0004*/ 	.word	0x00000082


	//----- nvinfo : EIATTR_KPARAM_INFO
	.align		4
.L_70:
        /*0008*/ 	.byte	0x04, 0x17
        /*000a*/ 	.short	(.L_72 - .L_71)
.L_71:
        /*000c*/ 	.word	0x00000000
        /*0010*/ 	.short	0x0007
        /*0012*/ 	.short	0x0030
        /*0014*/ 	.byte	0x00, 0xf5, 0x21, 0x00


	//----- nvinfo : EIATTR_KPARAM_INFO
	.align		4
.L_72:
        /*0018*/ 	.byte	0x04, 0x17
        /*001a*/ 	.short	(.L_74 - .L_73)
.L_73:
        /*001c*/ 	.word	0x00000000
        /*0020*/ 	.short	0x0006
        /*0022*/ 	.short	0x0028
        /*0024*/ 	.byte	0x00, 0xf5, 0x21, 0x00


	//----- nvinfo : EIATTR_KPARAM_INFO
	.align		4
.L_74:
        /*0028*/ 	.byte	0x04, 0x17
        /*002a*/ 	.short	(.L_76 - .L_75)
.L_75:
        /*002c*/ 	.word	0x00000000
        /*0030*/ 	.short	0x0005
        /*0032*/ 	.short	0x0024
        /*0034*/ 	.byte	0x00, 0xf0, 0x11, 0x00


	//----- nvinfo : EIATTR_KPARAM_INFO
	.align		4
.L_76:
        /*0038*/ 	.byte	0x04, 0x17
        /*003a*/ 	.short	(.L_78 - .L_77)
.L_77:
        /*003c*/ 	.word	0x00000000
        /*0040*/ 	.short	0x0004
        /*0042*/ 	.short	0x0020
        /*0044*/ 	.byte	0x00, 0xf0, 0x11, 0x00


	//----- nvinfo : EIATTR_KPARAM_INFO
	.align		4
.L_78:
        /*0048*/ 	.byte	0x04, 0x17
        /*004a*/ 	.short	(.L_80 - .L_79)
.L_79:
        /*004c*/ 	.word	0x00000000
        /*0050*/ 	.short	0x0003
        /*0052*/ 	.short	0x0018
        /*0054*/ 	.byte	0x00, 0xf5, 0x21, 0x00


	//----- nvinfo : EIATTR_KPARAM_INFO
	.align		4
.L_80:
        /*0058*/ 	.byte	0x04, 0x17
        /*005a*/ 	.short	(.L_82 - .L_81)
.L_81:
        /*005c*/ 	.word	0x00000000
        /*0060*/ 	.short	0x0002
        /*0062*/ 	.short	0x0010
        /*0064*/ 	.byte	0x00, 0xf5, 0x21, 0x00


	//----- nvinfo : EIATTR_KPARAM_INFO
	.align		4
.L_82:
        /*0068*/ 	.byte	0x04, 0x17
        /*006a*/ 	.short	(.L_84 - .L_83)
.L_83:
        /*006c*/ 	.word	0x00000000
        /*0070*/ 	.short	0x0001
        /*0072*/ 	.short	0x0008
        /*0074*/ 	.byte	0x00, 0xf5, 0x21, 0x00


	//----- nvinfo : EIATTR_KPARAM_INFO
	.align		4
.L_84:
        /*0078*/ 	.byte	0x04, 0x17
        /*007a*/ 	.short	(.L_86 - .L_85)
.L_85:
        /*007c*/ 	.word	0x00000000
        /*0080*/ 	.short	0x0000
        /*0082*/ 	.short	0x0000
        /*0084*/ 	.byte	0x00, 0xf5, 0x21, 0x00


	//----- nvinfo : EIATTR_SPARSE_MMA_MASK
	.align		4
.L_86:
        /*0088*/ 	.byte	0x03, 0x50
        /*008a*/ 	.short	0x0000


	//----- nvinfo : EIATTR_MAXREG_COUNT
	.align		4
        /*008c*/ 	.byte	0x03, 0x1b
        /*008e*/ 	.short	0x00ff


	//----- nvinfo : EIATTR_MERCURY_ISA_VERSION
	.align		4
        /*0090*/ 	.byte	0x03, 0x5f
        /*0092*/ 	.short	0x0101


	//----- nvinfo : EIATTR_VRC_CTA_INIT_COUNT
	.align		4
        /*0094*/ 	.byte	0x02, 0x4a
	.zero		1
	.zero		1


	//----- nvinfo : EIATTR_EXIT_INSTR_OFFSETS
	.align		4
        /*0098*/ 	.byte	0x04, 0x1c
        /*009a*/ 	.short	(.L_88 - .L_87)


	//   ....[0]....
.L_87:
        /*009c*/ 	.word	0x000000a0


	//   ....[1]....
        /*00a0*/ 	.word	0x00000130


	//   ....[2]....
        /*00a4*/ 	.word	0x000001a0


	//   ....[3]....
        /*00a8*/ 	.word	0x000001f0


	//   ....[4]....
        /*00ac*/ 	.word	0x00000560


	//----- nvinfo : EIATTR_CRS_STACK_SIZE
	.align		4
.L_88:
        /*00b0*/ 	.byte	0x04, 0x1e
        /*00b2*/ 	.short	(.L_90 - .L_89)
.L_89:
        /*00b4*/ 	.word	0x00000000


	//----- nvinfo : EIATTR_CBANK_PARAM_SIZE
	.align		4
.L_90:
        /*00b8*/ 	.byte	0x03, 0x19
        /*00ba*/ 	.short	0x0038


	//----- nvinfo : EIATTR_PARAM_CBANK
	.align		4
        /*00bc*/ 	.byte	0x04, 0x0a
        /*00be*/ 	.short	(.L_92 - .L_91)
	.align		4
.L_91:
        /*00c0*/ 	.word	index@(.nv.constant0._Z8TricountPiS_S_S_iiS_S_)
        /*00c4*/ 	.short	0x0380
        /*00c6*/ 	.short	0x0038


	//----- nvinfo : EIATTR_SW_WAR
	.align		4
.L_92:
        /*00c8*/ 	.byte	0x04, 0x36
        /*00ca*/ 	.short	(.L_94 - .L_93)
.L_93:
        /*00cc*/ 	.word	0x00000008
.L_94:


//--------------------- .nv.info._Z9Tricount2PiS_S_S_iiS_S_ --------------------------
	.section	.nv.info._Z9Tricount2PiS_S_S_iiS_S_,"",@"SHT_CUDA_INFO"
	.sectionflags	@""
	.align	4


	//----- nvinfo : EIATTR_CUDA_API_VERSION
	.align		4
        /*0000*/ 	.byte	0x04, 0x37
        /*0002*/ 	.short	(.L_96 - .L_95)
.L_95:
        /*0004*/ 	.word	0x00000082


	//----- nvinfo : EIATTR_KPARAM_INFO
	.align		4
.L_96:
        /*0008*/ 	.byte	0x04, 0x17
        /*000a*/ 	.short	(.L_98 - .L_97)
.L_97:
        /*000c*/ 	.word	0x00000000
        /*0010*/ 	.short	0x0007
        /*0012*/ 	.short	0x0030
        /*0014*/ 	.byte	0x00, 0xf5, 0x21, 0x00


	//----- nvinfo : EIATTR_KPARAM_INFO
	.align		4
.L_98:
        /*0018*/ 	.byte	0x04, 0x17
        /*001a*/ 	.short	(.L_100 - .L_99)
.L_99:
        /*001c*/ 	.word	0x00000000
        /*0020*/ 	.short	0x0006
        /*0022*/ 	.short	0x0028
        /*0024*/ 	.byte	0x00, 0xf5, 0x21, 0x00


	//----- nvinfo : EIATTR_KPARAM_INFO
	.align		4
.L_100:
        /*0028*/ 	.byte	0x04, 0x17
        /*002a*/ 	.short	(.L_102 - .L_101)
.L_101:
        /*002c*/ 	.word	0x00000000
        /*0030*/ 	.short	0x0005
        /*0032*/ 	.short	0x0024
        /*0034*/ 	.byte	0x00, 0xf0, 0x11, 0x00


	//----- nvinfo : EIATTR_KPARAM_INFO
	.align		4
.L_102:
        /*0038*/ 	.byte	0x04, 0x17
        /*003a*/ 	.short	(.L_104 - .L_103)
.L_103:
        /*003c*/ 	.word	0x00000000
        /*0040*/ 	.short	0x0004
        /*0042*/ 	.short	0x0020
        /*0044*/ 	.byte	0x00, 0xf0, 0x11, 0x00


	//----- nvinfo : EIATTR_KPARAM_INFO
	.align		4
.L_104:
        /*0048*/ 	.byte	0x04, 0x17
        /*004a*/ 	.short	(.L_106 - .L_105)
.L_105:
        /*004c*/ 	.word	0x00000000
        /*0050*/ 	.short	0x0003
        /*0052*/ 	.short	0x0018
        /*0054*/ 	.byte	0x00, 0xf5, 0x21, 0x00


	//----- nvinfo : EIATTR_KPARAM_INFO
	.align		4
.L_106:
        /*0058*/ 	.byte	0x04, 0x17
        /*005a*/ 	.short	(.L_108 - .L_107)
.L_107:
        /*005c*/ 	.word	0x00000000
        /*0060*/ 	.short	0x0002
        /*0062*/ 	.short	0x0010
        /*0064*/ 	.byte	0x00, 0xf5, 0x21, 0x00


	//----- nvinfo : EIATTR_KPARAM_INFO
	.align		4
.L_108:
        /*0068*/ 	.byte	0x04, 0x17
        /*006a*/ 	.short	(.L_110 - .L_109)
.L_109:
        /*006c*/ 	.word	0x00000000
        /*0070*/ 	.short	0x0001
        /*0072*/ 	.short	0x0008
        /*0074*/ 	.byte	0x00, 0xf5, 0x21, 0x00


	//----- nvinfo : EIATTR_KPARAM_INFO
	.align		4
.L_110:
        /*0078*/ 	.byte	0x04, 0x17
        /*007a*/ 	.short	(.L_112 - .L_111)
.L_111:
        /*007c*/ 	.word	0x00000000
        /*0080*/ 	.short	0x0000
        /*0082*/ 	.short	0x0000
        /*0084*/ 	.byte	0x00, 0xf5, 0x21, 0x00


	//----- nvinfo : EIATTR_SPARSE_MMA_MASK
	.align		4
.L_112:
        /*0088*/ 	.byte	0x03, 0x50
        /*008a*/ 	.short	0x0000


	//----- nvinfo : EIATTR_MAXREG_COUNT
	.align		4
        /*008c*/ 	.byte	0x03, 0x1b
        /*008e*/ 	.short	0x00ff


	//----- nvinfo : EIATTR_MERCURY_ISA_VERSION
	.align		4
        /*0090*/ 	.byte	0x03, 0x5f
        /*0092*/ 	.short	0x0101


	//----- nvinfo : EIATTR_VRC_CTA_INIT_COUNT
	.align		4
        /*0094*/ 	.byte	0x02, 0x4a
	.zero		1
	.zero		1


	//----- nvinfo : EIATTR_EXIT_INSTR_OFFSETS
	.align		4
        /*0098*/ 	.byte	0x04, 0x1c
        /*009a*/ 	.short	(.L_114 - .L_113)


	//   ....[0]....
.L_113:
        /*009c*/ 	.word	0x000000a0


	//   ....[1]....
        /*00a0*/ 	.word	0x00000130


	//   ....[2]....
        /*00a4*/ 	.word	0x000001a0


	//   ....[3]....
        /*00a8*/ 	.word	0x000001f0


	//   ....[4]....
        /*00ac*/ 	.word	0x00000560


	//----- nvinfo : EIATTR_CRS_STACK_SIZE
	.align		4
.L_114:
        /*00b0*/ 	.byte	0x04, 0x1e
        /*00b2*/ 	.short	(.L_116 - .L_115)
.L_115:
        /*00b4*/ 	.word	0x00000000


	//----- nvinfo : EIATTR_CBANK_PARAM_SIZE
	.align		4
.L_116:
        /*00b8*/ 	.byte	0x03, 0x19
        /*00ba*/ 	.short	0x0038


	//----- nvinfo : EIATTR_PARAM_CBANK
	.align		4
        /*00bc*/ 	.byte	0x04, 0x0a
        /*00be*/ 	.short	(.L_118 - .L_117)
	.align		4
.L_117:
        /*00c0*/ 	.word	index@(.nv.constant0._Z9Tricount2PiS_S_S_iiS_S_)
        /*00c4*/ 	.short	0x0380
        /*00c6*/ 	.short	0x0038


	//----- nvinfo : EIATTR_SW_WAR
	.align		4
.L_118:
        /*00c8*/ 	.byte	0x04, 0x36
        /*00ca*/ 	.short	(.L_120 - .L_119)
.L_119:
        /*00cc*/ 	.word	0x00000008
.L_120:


//--------------------- .nv.callgraph             --------------------------
	.section	.nv.callgraph,"",@"SHT_CUDA_CALLGRAPH"
	.align	4
	.sectionentsize	8
	.align		4
        /*0000*/ 	.word	0x00000000
	.align		4
        /*0004*/ 	.word	0xffffffff
	.align		4
        /*0008*/ 	.word	0x00000000
	.align		4
        /*000c*/ 	.word	0xfffffffe
	.align		4
        /*0010*/ 	.word	0x00000000
	.align		4
        /*0014*/ 	.word	0xfffffffd
	.align		4
        /*0018*/ 	.word	0x00000000
	.align		4
        /*001c*/ 	.word	0xfffffffc


//--------------------- .nv.constant4             --------------------------
	.section	.nv.constant4,"a",@progbits
	.align	8
	.align		8
.nv.constant4:
        /*0000*/ 	.dword	_ZN34_INTERNAL_afcf5835_4_k_cu_984c573c4cuda3std3__45__cpo5beginE
	.align		8
        /*0008*/ 	.dword	_ZN34_INTERNAL_afcf5835_4_k_cu_984c573c4cuda3std3__45__cpo3endE
	.align		8
        /*0010*/ 	.dword	_ZN34_INTERNAL_afcf5835_4_k_cu_984c573c4cuda3std3__45__cpo6cbeginE
	.align		8
        /*0018*/ 	.dword	_ZN34_INTERNAL_afcf5835_4_k_cu_984c573c4cuda3std3__45__cpo4cendE
	.align		8
        /*0020*/ 	.dword	_ZN34_INTERNAL_afcf5835_4_k_cu_984c573c4cuda3std3__45__cpo6rbeginE
	.align		8
        /*0028*/ 	.dword	_ZN34_INTERNAL_afcf5835_4_k_cu_984c573c4cuda3std3__45__cpo4rendE
	.align		8
        /*0030*/ 	.dword	_ZN34_INTERNAL_afcf5835_4_k_cu_984c573c4cuda3std3__45__cpo7crbeginE
	.align		8
        /*0038*/ 	.dword	_ZN34_INTERNAL_afcf5835_4_k_cu_984c573c4cuda3std3__45__cpo5crendE
	.align		8
        /*0040*/ 	.dword	_ZN34_INTERNAL_afcf5835_4_k_cu_984c573c4cuda3std3__436_GLOBAL__N__afcf5835_4_k_cu_984c573c6ignoreE
	.align		8
        /*0048*/ 	.dword	_ZN34_INTERNAL_afcf5835_4_k_cu_984c573c4cuda3std3__419piecewise_constructE
	.align		8
        /*0050*/ 	.dword	_ZN34_INTERNAL_afcf5835_4_k_cu_984c573c4cuda3std3__48in_placeE
	.align		8
        /*0058*/ 	.dword	_ZN34_INTERNAL_afcf5835_4_k_cu_984c573c4cuda3std3__420unreachable_sentinelE
	.align		8
        /*0060*/ 	.dword	_ZN34_INTERNAL_afcf5835_4_k_cu_984c573c4cuda3std3__47nulloptE
	.align		8
        /*0068*/ 	.dword	_ZN34_INTERNAL_afcf5835_4_k_cu_984c573c4cuda3std3__48unexpectE
	.align		8
        /*0070*/ 	.dword	_ZN34_INTERNAL_afcf5835_4_k_cu_984c573c4cuda3std6ranges3__45__cpo4swapE
	.align		8
        /*0078*/ 	.dword	_ZN34_INTERNAL_afcf5835_4_k_cu_984c573c4cuda3std6ranges3__45__cpo9iter_moveE
	.align		8
        /*0080*/ 	.dword	_ZN34_INTERNAL_afcf5835_4_k_cu_984c573c4cuda3std6ranges3__45__cpo5beginE
	.align		8
        /*0088*/ 	.dword	_ZN34_INTERNAL_afcf5835_4_k_cu_984c573c4cuda3std6ranges3__45__cpo3endE
	.align		8
        /*0090*/ 	.dword	_ZN34_INTERNAL_afcf5835_4_k_cu_984c573c4cuda3std6ranges3__45__cpo6cbeginE
	.align		8
        /*0098*/ 	.dword	_ZN34_INTERNAL_afcf5835_4_k_cu_984c573c4cuda3std6ranges3__45__cpo4cendE
	.align		8
        /*00a0*/ 	.dword	_ZN34_INTERNAL_afcf5835_4_k_cu_984c573c4cuda3std6ranges3__45__cpo7advanceE
	.align		8
        /*00a8*/ 	.dword	_ZN34_INTERNAL_afcf5835_4_k_cu_984c573c4cuda3std6ranges3__45__cpo9iter_swapE
	.align		8
        /*00b0*/ 	.dword	_ZN34_INTERNAL_afcf5835_4_k_cu_984c573c4cuda3std6ranges3__45__cpo4nextE
	.align		8
        /*00b8*/ 	.dword	_ZN34_INTERNAL_afcf5835_4_k_cu_984c573c4cuda3std6ranges3__45__cpo4prevE
	.align		8
        /*00c0*/ 	.dword	_ZN34_INTERNAL_afcf5835_4_k_cu_984c573c4cuda3std6ranges3__45__cpo4dataE
	.align		8
        /*00c8*/ 	.dword	_ZN34_INTERNAL_afcf5835_4_k_cu_984c573c4cuda3std6ranges3__45__cpo5cdataE
	.align		8
        /*00d0*/ 	.dword	_ZN34_INTERNAL_afcf5835_4_k_cu_984c573c4cuda3std6ranges3__45__cpo4sizeE
	.align		8
        /*00d8*/ 	.dword	_ZN34_INTERNAL_afcf5835_4_k_cu_984c573c4cuda3std6ranges3__45__cpo5ssizeE
	.align		8
        /*00e0*/ 	.dword	_ZN34_INTERNAL_afcf5835_4_k_cu_984c573c4cuda3std6ranges3__45__cpo8distanceE
	.align		8
        /*00e8*/ 	.dword	_ZN34_INTERNAL_afcf5835_4_k_cu_984c573c6thrust24THRUST_300001_SM_1000_NS8cuda_cub3parE
	.align		8
        /*00f0*/ 	.dword	_ZN34_INTERNAL_afcf5835_4_k_cu_984c573c6thrust24THRUST_300001_SM_1000_NS8cuda_cub10par_nosyncE
	.align		8
        /*00f8*/ 	.dword	_ZN34_INTERNAL_afcf5835_4_k_cu_984c573c6thrust24THRUST_300001_SM_1000_NS6system6detail10sequential3seqE
	.align		8
        /*0100*/ 	.dword	_ZN34_INTERNAL_afcf5835_4_k_cu_984c573c6thrust24THRUST_300001_SM_1000_NS6system3cpp3parE
	.align		8
        /*0108*/ 	.dword	_ZN34_INTERNAL_afcf5835_4_k_cu_984c573c6thrust24THRUST_300001_SM_1000_NS12placeholders2_1E
	.align		8
        /*0110*/ 	.dword	_ZN34_INTERNAL_afcf5835_4_k_cu_984c573c6thrust24THRUST_300001_SM_1000_NS12placeholders2_2E
	.align		8
        /*0118*/ 	.dword	_ZN34_INTERNAL_afcf5835_4_k_cu_984c573c6thrust24THRUST_300001_SM_1000_NS12placeholders2_3E
	.align		8
        /*0120*/ 	.dword	_ZN34_INTERNAL_afcf5835_4_k_cu_984c573c6thrust24THRUST_300001_SM_1000_NS12placeholders2_4E
	.align		8
        /*0128*/ 	.dword	_ZN34_INTERNAL_afcf5835_4_k_cu_984c573c6thrust24THRUST_300001_SM_1000_NS12placeholders2_5E
	.align		8
        /*0130*/ 	.dword	_ZN34_INTERNAL_afcf5835_4_k_cu_984c573c6thrust24THRUST_300001_SM_1000_NS12placeholders2_6E
	.align		8
        /*0138*/ 	.dword	_ZN34_INTERNAL_afcf5835_4_k_cu_984c573c6thrust24THRUST_300001_SM_1000_NS12placeholders2_7E
	.align		8
        /*0140*/ 	.dword	_ZN34_INTERNAL_afcf5835_4_k_cu_984c573c6thrust24THRUST_300001_SM_1000_NS12placeholders2_8E
	.align		8
        /*0148*/ 	.dword	_ZN34_INTERNAL_afcf5835_4_k_cu_984c573c6thrust24THRUST_300001_SM_1000_NS12placeholders2_9E
	.align		8
        /*0150*/ 	.dword	_ZN34_INTERNAL_afcf5835_4_k_cu_984c573c6thrust24THRUST_300001_SM_1000_NS12placeholders3_10E
	.align		8
        /*0158*/ 	.dword	_ZN34_INTERNAL_afcf5835_4_k_cu_984c573c6thrust24THRUST_300001_SM_1000_NS3seqE
	.align		8
        /*0160*/ 	.dword	_ZN34_INTERNAL_afcf5835_4_k_cu_984c573c6thrust24THRUST_300001_SM_1000_NS6deviceE


//--------------------- .text._ZN3cub18CUB_300001_SM_10006detail11EmptyKernelIvEEvv --------------------------
	.section	.text._ZN3cub18CUB_300001_SM_10006detail11EmptyKernelIvEEvv,"ax",@progbits
	.align	128
        .global         _ZN3cub18CUB_300001_SM_10006detail11EmptyKernelIvEEvv
        .type           _ZN3cub18CUB_300001_SM_10006detail11EmptyKernelIvEEvv,@function
        .size           _ZN3cub18CUB_300001_SM_10006detail11EmptyKernelIvEEvv,(.L_x_15 - _ZN3cub18CUB_300001_SM_10006detail11EmptyKernelIvEEvv)
        .other          _ZN3cub18CUB_300001_SM_10006detail11EmptyKernelIvEEvv,@"STO_CUDA_ENTRY STV_DEFAULT"
_ZN3cub18CUB_300001_SM_10006detail11EmptyKernelIvEEvv:
.text._ZN3cub18CUB_300001_SM_10006detail11EmptyKernelIvEEvv:
[----:B------:R-:W-:Y:S01]  /*0000*/  LDC R1, c[0x0][0x37c] ;  /* 0x0000df00ff017b82 */ /* 0x000fe20000000800 */
[----:B------:R-:W-:Y:S05]  /*0010*/  EXIT ;  /* 0x000000000000794d */ /* 0x000fea0003800000 */
.L_x_0:
[----:B------:R-:W-:-:S00]  /*0020*/  BRA `(.L_x_0) ;  /* 0xfffffffc00fc7947 */ /* 0x000fc0000383ffff */
[----:B------:R-:W-:-:S00]  /*0030*/  NOP ;  /* 0x0000000000007918 */ /* 0x000fc00000000000 */
        /* <DEDUP_REMOVED lines=12> */
.L_x_15:


//--------------------- .text._Z8TricountPiS_S_S_iiS_S_ --------------------------
	.section	.text._Z8TricountPiS_S_S_iiS_S_,"ax",@progbits
	.align	128
        .global         _Z8TricountPiS_S_S_iiS_S_
        .type           _Z8TricountPiS_S_S_iiS_S_,@function
        .size           _Z8TricountPiS_S_S_iiS_S_,(.L_x_16 - _Z8TricountPiS_S_S_iiS_S_)
        .other          _Z8TricountPiS_S_S_iiS_S_,@"STO_CUDA_ENTRY STV_DEFAULT"
_Z8TricountPiS_S_S_iiS_S_:
.text._Z8TricountPiS_S_S_iiS_S_:
[----:B------:R-:W-:Y:S01]  /*0000*/  LDC R1, c[0x0][0x37c] ;  /* 0x0000df00ff017b82 */ /* 0x000fe20000000800 */
[----:B------:R-:W0:Y:S07]  /*0010*/  S2R R3, SR_TID.X ;  /* 0x0000000000037919 */ /* 0x000e2e0000002100 */
[----:B------:R-:W0:Y:S01]  /*0020*/  S2UR UR5, SR_CTAID.X ;  /* 0x00000000000579c3 */ /* 0x000e220000002500 */
[----:B------:R-:W1:Y:S07]  /*0030*/  LDCU UR6, c[0x0][0x3a4] ;  /* 0x00007480ff0677ac */ /* 0x000e6e0008000800 */
[----:B------:R-:W0:Y:S01]  /*0040*/  LDC R0, c[0x0][0x360] ;  /* 0x0000d800ff007b82 */ /* 0x000e220000000800 */
[----:B-1----:R-:W-:-:S04]  /*0050*/  ULEA.HI UR4, UR6, UR6, URZ, 0x1 ;  /* 0x0000000606047291 */ /* 0x002fc8000f8f08ff */
[----:B------:R-:W-:Y:S01]  /*0060*/  USHF.R.S32.HI UR4, URZ, 0x1, UR4 ;  /* 0x00000001ff047899 */ /* 0x000fe20008011404 */
[----:B0-----:R-:W-:-:S05]  /*0070*/  IMAD R0, R0, UR5, R3 ;  /* 0x0000000500007c24 */ /* 0x001fca000f8e0203 */
[----:B------:R-:W-:-:S04]  /*0080*/  ISETP.GT.AND P0, PT, R0, UR4, PT ;  /* 0x0000000400007c0c */ /* 0x000fc8000bf04270 */
[----:B------:R-:W-:-:S13]  /*0090*/  ISETP.GE.OR P0, PT, R0, UR6, P0 ;  /* 0x0000000600007c0c */ /* 0x000fda0008706670 */
[----:B------:R-:W-:Y:S05]  /*00a0*/  @P0 EXIT ;  /* 0x000000000000094d */ /* 0x000fea0003800000 */
[----:B------:R-:W0:Y:S01]  /*00b0*/  LDC.64 R2, c[0x0][0x388] ;  /* 0x0000e200ff027b82 */ /* 0x000e220000000a00 */
[----:B------:R-:W1:Y:S07]  /*00c0*/  LDCU.64 UR4, c[0x0][0x358] ;  /* 0x00006b00ff0477ac */ /* 0x000e6e0008000a00 */
[----:B------:R-:W2:Y:S01]  /*00d0*/  LDC.64 R6, c[0x0][0x3b0] ;  /* 0x0000ec00ff067b82 */ /* 0x000ea20000000a00 */
[----:B0-----:R-:W-:-:S05]  /*00e0*/  IMAD.WIDE R2, R0, 0x4, R2 ;  /* 0x0000000400027825 */ /* 0x001fca00078e0202 */
[----:B-1----:R-:W2:Y:S02]  /*00f0*/  LDG.E R9, desc[UR4][R2.64] ;  /* 0x0000000402097981 */ /* 0x002ea4000c1e1900 */
[----:B--2---:R-:W-:-:S06]  /*0100*/  IMAD.WIDE R4, R9, 0x4, R6 ;  /* 0x0000000409047825 */ /* 0x004fcc00078e0206 */
[----:B------:R-:W2:Y:S02]  /*0110*/  LDG.E R4, desc[UR4][R4.64] ;  /* 0x0000000404047981 */ /* 0x000ea4000c1e1900 */
[----:B--2---:R-:W-:-:S13]  /*0120*/  ISETP.NE.AND P0, PT, R4, 0x1, PT ;  /* 0x000000010400780c */ /* 0x004fda0003f05270 */
[----:B------:R-:W-:Y:S05]  /*0130*/  @P0 EXIT ;  /* 0x000000000000094d */ /* 0x000fea0003800000 */
[----:B------:R-:W0:Y:S02]  /*0140*/  LDC.64 R2, c[0x0][0x398] ;  /* 0x0000e600ff027b82 */ /* 0x000e240000000a00 */
[----:B0-----:R-:W-:-:S05]  /*0150*/  IMAD.WIDE R2, R0, 0x4, R2 ;  /* 0x0000000400027825 */ /* 0x001fca00078e0202 */
[----:B------:R-:W2:Y:S02]  /*0160*/  LDG.E R11, desc[UR4][R2.64] ;  /* 0x00000004020b7981 */ /* 0x000ea4000c1e1900 */
[----:B--2---:R-:W-:-:S06]  /*0170*/  IMAD.WIDE R4, R11, 0x4, R6 ;  /* 0x000000040b047825 */ /* 0x004fcc00078e0206 */
[----:B------:R-:W2:Y:S02]  /*0180*/  LDG.E R4, desc[UR4][R4.64] ;  /* 0x0000000404047981 */ /* 0x000ea4000c1e1900 */
[----:B--2---:R-:W-:-:S13]  /*0190*/  ISETP.NE.AND P0, PT, R4, 0x1, PT ;  /* 0x000000010400780c */ /* 0x004fda0003f05270 */
[----:B------:R-:W-:Y:S05]  /*01a0*/  @P0 EXIT ;  /* 0x000000000000094d */ /* 0x000fea0003800000 */
[----:B------:R-:W0:Y:S02]  /*01b0*/  LDC.64 R12, c[0x0][0x3a8] ;  /* 0x0000ea00ff0c7b82 */ /* 0x000e240000000a00 */
[----:B0-----:R-:W-:-:S06]  /*01c0*/  IMAD.WIDE R2, R9, 0x4, R12 ;  /* 0x0000000409027825 */ /* 0x001fcc00078e020c */
[----:B------:R-:W2:Y:S02]  /*01d0*/  LDG.E R2, desc[UR4][R2.64] ;  /* 0x0000000402027981 */ /* 0x000ea4000c1e1900 */
[----:B--2---:R-:W-:-:S13]  /*01e0*/  ISETP.GE.AND P0, PT, R2, 0x1, PT ;  /* 0x000000010200780c */ /* 0x004fda0003f06270 */
[----:B------:R-:W-:Y:S05]  /*01f0*/  @!P0 EXIT ;  /* 0x000000000000894d */ /* 0x000fea0003800000 */
[----:B------:R-:W0:Y:S01]  /*0200*/  LDC.64 R4, c[0x0][0x380] ;  /* 0x0000e000ff047b82 */ /* 0x000e220000000a00 */
[----:B------:R-:W-:-:S06]  /*0210*/  IMAD.WIDE R12, R11, 0x4, R12 ;  /* 0x000000040b0c7825 */ /* 0x000fcc00078e020c */
[----:B------:R-:W2:Y:S01]  /*0220*/  LDG.E R12, desc[UR4][R12.64] ;  /* 0x000000040c0c7981 */ /* 0x000ea2000c1e1900 */
[----:B------:R-:W1:Y:S01]  /*0230*/  LDC.64 R6, c[0x0][0x390] ;  /* 0x0000e400ff067b82 */ /* 0x000e620000000a00 */
[----:B0-----:R-:W-:-:S05]  /*0240*/  IMAD.WIDE R8, R9, 0x4, R4 ;  /* 0x0000000409087825 */ /* 0x001fca00078e0204 */
[----:B------:R0:W5:Y:S01]  /*0250*/  LDG.E R3, desc[UR4][R8.64] ;  /* 0x0000000408037981 */ /* 0x000162000c1e1900 */
[----:B------:R-:W-:-:S04]  /*0260*/  IMAD.WIDE R4, R11, 0x4, R4 ;  /* 0x000000040b047825 */ /* 0x000fc800078e0204 */
[----:B-1----:R-:W-:-:S04]  /*0270*/  IMAD.WIDE R6, R0, 0x4, R6 ;  /* 0x0000000400067825 */ /* 0x002fc800078e0206 */
[----:B------:R-:W-:Y:S02]  /*0280*/  IMAD.MOV.U32 R11, RZ, RZ, RZ ;  /* 0x000000ffff0b7224 */ /* 0x000fe400078e00ff */
[----:B0-2---:R-:W-:-:S07]  /*0290*/  VIADD R0, R12, 0xffffffff ;  /* 0xffffffff0c007836 */ /* 0x005fce0000000000 */
.L_x_6:
[----:B------:R-:W2:Y:S01]  /*02a0*/  LDG.E R10, desc[UR4][R4.64] ;  /* 0x00000004040a7981 */ /* 0x000ea2000c1e1900 */
[----:B------:R-:W-:Y:S01]  /*02b0*/  MOV R14, R11 ;  /* 0x0000000b000e7202 */ /* 0x000fe20000000f00 */
[----:B------:R-:W-:Y:S01]  /*02c0*/  VIADD R11, R11, 0x1 ;  /* 0x000000010b0b7836 */ /* 0x000fe20000000000 */
[----:B------:R-:W-:Y:S04]  /*02d0*/  BSSY.RECONVERGENT B0, `(.L_x_1) ;  /* 0x0000027000007945 */ /* 0x000fe80003800200 */
[----:B------:R-:W-:Y:S02]  /*02e0*/  ISETP.NE.AND P0, PT, R11, R2, PT ;  /* 0x000000020b00720c */ /* 0x000fe40003f05270 */
[----:B--2---:R-:W-:-:S04]  /*02f0*/  IADD3 R13, PT, PT, R0, R10, RZ ;  /* 0x0000000a000d7210 */ /* 0x004fc80007ffe0ff */
[----:B------:R-:W-:-:S13]  /*0300*/  ISETP.GT.AND P1, PT, R10, R13, PT ;  /* 0x0000000d0a00720c */ /* 0x000fda0003f24270 */
[----:B01----:R-:W-:Y:S05]  /*0310*/  @P1 BRA `(.L_x_2) ;  /* 0x0000000000881947 */ /* 0x003fea0003800000 */
[----:B------:R-:W0:Y:S01]  /*0320*/  LDC.64 R8, c[0x0][0x388] ;  /* 0x0000e200ff087b82 */ /* 0x000e220000000a00 */
[----:B------:R-:W-:Y:S01]  /*0330*/  IMAD.IADD R16, R10, 0x1, R13 ;  /* 0x000000010a107824 */ /* 0x000fe200078e020d */
[----:B-----5:R-:W-:-:S04]  /*0340*/  IADD3 R15, PT, PT, R3, R14, RZ ;  /* 0x0000000e030f7210 */ /* 0x020fc80007ffe0ff */
[----:B------:R-:W-:-:S04]  /*0350*/  LEA.HI R12, R16, R16, RZ, 0x1 ;  /* 0x00000010100c7211 */ /* 0x000fc800078f08ff */
[----:B------:R-:W-:Y:S01]  /*0360*/  SHF.R.S32.HI R17, RZ, 0x1, R12 ;  /* 0x00000001ff117819 */ /* 0x000fe2000001140c */
[----:B0-----:R-:W-:-:S04]  /*0370*/  IMAD.WIDE R14, R15, 0x4, R8 ;  /* 0x000000040f0e7825 */ /* 0x001fc800078e0208 */
[----:B------:R-:W-:Y:S01]  /*0380*/  IMAD.WIDE R8, R17, 0x4, R8 ;  /* 0x0000000411087825 */ /* 0x000fe200078e0208 */
[----:B------:R-:W2:Y:S04]  /*0390*/  LDG.E R19, desc[UR4][R14.64] ;  /* 0x000000040e137981 */ /* 0x000ea8000c1e1900 */
[----:B------:R-:W2:Y:S01]  /*03a0*/  LDG.E R12, desc[UR4][R8.64] ;  /* 0x00000004080c7981 */ /* 0x000ea2000c1e1900 */
[----:B------:R-:W-:Y:S01]  /*03b0*/  BSSY.RELIABLE B1, `(.L_x_3) ;  /* 0x0000015000017945 */ /* 0x000fe20003800100 */
[----:B--2---:R-:W-:-:S13]  /*03c0*/  ISETP.NE.AND P1, PT, R12, R19, PT ;  /* 0x000000130c00720c */ /* 0x004fda0003f25270 */
[----:B------:R-:W-:Y:S05]  /*03d0*/  @!P1 BRA `(.L_x_4) ;  /* 0x0000000000389947 */ /* 0x000fea0003800000 */
[----:B------:R-:W0:Y:S02]  /*03e0*/  LDC.64 R8, c[0x0][0x388] ;  /* 0x0000e200ff087b82 */ /* 0x000e240000000a00 */
.L_x_5:
[----:B------:R-:W-:-:S13]  /*03f0*/  ISETP.GE.AND P1, PT, R12, R19, PT ;  /* 0x000000130c00720c */ /* 0x000fda0003f26270 */
[C---:B------:R-:W-:Y:S01]  /*0400*/  @!P1 VIADD R10, R17.reuse, 0x1 ;  /* 0x00000001110a9836 */ /* 0x040fe20000000000 */
[----:B------:R-:W-:-:S04]  /*0410*/  @P1 IADD3 R13, PT, PT, R17, -0x1, RZ ;  /* 0xffffffff110d1810 */ /* 0x000fc80007ffe0ff */
[----:B------:R-:W-:-:S13]  /*0420*/  ISETP.GT.AND P1, PT, R10, R13, PT ;  /* 0x0000000d0a00720c */ /* 0x000fda0003f24270 */
[----:B------:R-:W-:Y:S05]  /*0430*/  @P1 BREAK.RELIABLE B1 ;  /* 0x0000000000011942 */ /* 0x000fea0003800100 */
[----:B------:R-:W-:Y:S05]  /*0440*/  @P1 BRA `(.L_x_2) ;  /* 0x00000000003c1947 */ /* 0x000fea0003800000 */
[----:B------:R-:W-:-:S05]  /*0450*/  IMAD.IADD R16, R10, 0x1, R13 ;  /* 0x000000010a107824 */ /* 0x000fca00078e020d */
[----:B------:R-:W-:-:S04]  /*0460*/  LEA.HI R17, R16, R16, RZ, 0x1 ;  /* 0x0000001010117211 */ /* 0x000fc800078f08ff */
[----:B------:R-:W-:-:S05]  /*0470*/  SHF.R.S32.HI R17, RZ, 0x1, R17 ;  /* 0x00000001ff117819 */ /* 0x000fca0000011411 */
[----:B0-----:R-:W-:-:S05]  /*0480*/  IMAD.WIDE R14, R17, 0x4, R8 ;  /* 0x00000004110e7825 */ /* 0x001fca00078e0208 */
[----:B------:R-:W2:Y:S02]  /*0490*/  LDG.E R12, desc[UR4][R14.64] ;  /* 0x000000040e0c7981 */ /* 0x000ea4000c1e1900 */
[----:B--2---:R-:W-:-:S13]  /*04a0*/  ISETP.NE.AND P1, PT, R12, R19, PT ;  /* 0x000000130c00720c */ /* 0x004fda0003f25270 */
[----:B------:R-:W-:Y:S05]  /*04b0*/  @P1 BRA `(.L_x_5) ;  /* 0xfffffffc00cc1947 */ /* 0x000fea000383ffff */
.L_x_4:
[----:B------:R-:W-:-:S04]  /*04c0*/  IADD3 R16, PT, PT, R16, 0x3, RZ ;  /* 0x0000000310107810 */ /* 0x000fc80007ffe0ff */
[----:B------:R-:W-:-:S13]  /*04d0*/  ISETP.GE.U32.AND P1, PT, R16, 0x2, PT ;  /* 0x000000021000780c */ /* 0x000fda0003f26070 */
[----:B------:R-:W-:Y:S05]  /*04e0*/  @!P1 BREAK.RELIABLE B1 ;  /* 0x0000000000019942 */ /* 0x000fea0003800100 */
[----:B------:R-:W-:Y:S05]  /*04f0*/  @!P1 BRA `(.L_x_2) ;  /* 0x0000000000109947 */ /* 0x000fea0003800000 */
[----:B------:R-:W-:Y:S05]  /*0500*/  BSYNC.RELIABLE B1 ;  /* 0x0000000000017941 */ /* 0x000fea0003800100 */
.L_x_3:
[----:B------:R-:W2:Y:S02]  /*0510*/  LDG.E R8, desc[UR4][R6.64] ;  /* 0x0000000406087981 */ /* 0x000ea4000c1e1900 */
[----:B--2---:R-:W-:-:S05]  /*0520*/  VIADD R9, R8, 0x1 ;  /* 0x0000000108097836 */ /* 0x004fca0000000000 */
[----:B------:R1:W-:Y:S02]  /*0530*/  STG.E desc[UR4][R6.64], R9 ;  /* 0x0000000906007986 */ /* 0x0003e4000c101904 */
.L_x_2:
[----:B------:R-:W-:Y:S05]  /*0540*/  BSYNC.RECONVERGENT B0 ;  /* 0x0000000000007941 */ /* 0x000fea0003800200 */
.L_x_1:
[----:B------:R-:W-:Y:S05]  /*0550*/  @P0 BRA `(.L_x_6) ;  /* 0xfffffffc00500947 */ /* 0x000fea000383ffff */
[----:B------:R-:W-:Y:S05]  /*0560*/  EXIT ;  /* 0x000000000000794d */ /* 0x000fea0003800000 */
.L_x_7:
        /* <DEDUP_REMOVED lines=9> */
.L_x_16:


//--------------------- .text._Z9Tricount2PiS_S_S_iiS_S_ --------------------------
	.section	.text._Z9Tricount2PiS_S_S_iiS_S_,"ax",@progbits
	.align	128
        .global         _Z9Tricount2PiS_S_S_iiS_S_
        .type           _Z9Tricount2PiS_S_S_iiS_S_,@function
        .size           _Z9Tricount2PiS_S_S_iiS_S_,(.L_x_17 - _Z9Tricount2PiS_S_S_iiS_S_)
        .other          _Z9Tricount2PiS_S_S_iiS_S_,@"STO_CUDA_ENTRY STV_DEFAULT"
_Z9Tricount2PiS_S_S_iiS_S_:
.text._Z9Tricount2PiS_S_S_iiS_S_:
        /* <DEDUP_REMOVED lines=9> */
[----:B------:R-:W-:-:S13]  /*0090*/  ISETP.GE.OR P0, PT, R0, UR6, !P0 ;  /* 0x0000000600007c0c */ /* 0x000fda000c706670 */
        /* <DEDUP_REMOVED lines=32> */
.L_x_13:
        /* <DEDUP_REMOVED lines=21> */
.L_x_12:
        /* <DEDUP_REMOVED lines=13> */
.L_x_11:
[----:B------:R-:W-:-:S04]  /*04c0*/  IADD3 R16, PT, PT, R16, 0x3, RZ ;  /* 0x0000000310107810 */ /* 0x000fc80007ffe0ff */
[----:B------:R-:W-:-:S13]  /*04d0*/  ISETP.GE.U32.AND P1, PT, R16, 0x2, PT ;  /* 0x000000021000780c */ /* 0x000fda0003f26070 */
[----:B------:R-:W-:Y:S05]  /*04e0*/  @!P1 BREAK.RELIABLE B1 ;  /* 0x0000000000019942 */ /* 0x000fea0003800100 */
[----:B------:R-:W-:Y:S05]  /*04f0*/  @!P1 BRA `(.L_x_9) ;  /* 0x0000000000109947 */ /* 0x000fea0003800000 */
[----:B------:R-:W-:Y:S05]  /*0500*/  BSYNC.RELIABLE B1 ;  /* 0x0000000000017941 */ /* 0x000fea0003800100 */
.L_x_10:
[----:B------:R-:W2:Y:S02]  /*0510*/  LDG.E R8, desc[UR4][R6.64] ;  /* 0x0000000406087981 */ /* 0x000ea4000c1e1900 */
[----:B--2---:R-:W-:-:S05]  /*0520*/  VIADD R9, R8, 0x1 ;  /* 0x0000000108097836 */ /* 0x004fca0000000000 */
[----:B------:R1:W-:Y:S02]  /*0530*/  STG.E desc[UR4][R6.64], R9 ;  /* 0x0000000906007986 */ /* 0x0003e4000c101904 */
.L_x_9:
[----:B------:R-:W-:Y:S05]  /*0540*/  BSYNC.RECONVERGENT B0 ;  /* 0x0000000000007941 */ /* 0x000fea0003800200 */
.L_x_8:
[----:B------:R-:W-:Y:S05]  /*0550*/  @P0 BRA `(.L_x_13) ;  /* 0xfffffffc00500947 */ /* 0x000fea000383ffff */
[----:B------:R-:W-:Y:S05]  /*0560*/  EXIT ;  /* 0x000000000000794d */ /* 0x000fea0003800000 */
.L_x_14:
        /* <DEDUP_REMOVED lines=9> */
.L_x_17:


//--------------------- .nv.shared.reserved.0     --------------------------
	.section	.nv.shared.reserved.0,"aw",@nobits
	.weak		__nv_reservedSMEM_offset_0_alias
	.size		__nv_reservedSMEM_offset_0_alias, 0, 64
	.other		__nv_reservedSMEM_offset_0_alias,@"STO_CUDA_RESERVED_SHARED STV_DEFAULT"
__nv_reservedSMEM_offset_0_alias:
	.zero		0
	.zero		64


//--------------------- .nv.global                --------------------------
	.section	.nv.global,"aw",@nobits
.nv.global:
	.type		_ZN34_INTERNAL_afcf5835_4_k_cu_984c573c6thrust24THRUST_300001_SM_1000_NS12placeholders2_8E,@object
	.size		_ZN34_INTERNAL_afcf5835_4_k_cu_984c573c6thrust24THRUST_300001_SM_1000_NS12placeholders2_8E,(_ZN34_INTERNAL_afcf5835_4_k_cu_984c573c4cuda3std3__436_GLOBAL__N__afcf5835_4_k_cu_984c573c6ignoreE - _ZN34_INTERNAL_afcf5835_4_k_cu_984c573c6thrust24THRUST_300001_SM_1000_NS12placeholders2_8E)
_ZN34_INTERNAL_afcf5835_4_k_cu_984c573c6thrust24THRUST_300001_SM_1000_NS12placeholders2_8E:
	.zero		1
	.type		_ZN34_INTERNAL_afcf5835_4_k_cu_984c573c4cuda3std3__436_GLOBAL__N__afcf5835_4_k_cu_984c573c6ignoreE,@object
	.size		_ZN34_INTERNAL_afcf5835_4_k_cu_984c573c4cuda3std3__436_GLOBAL__N__afcf5835_4_k_cu_984c573c6ignoreE,(_ZN34_INTERNAL_afcf5835_4_k_cu_984c573c4cuda3std6ranges3__45__cpo4dataE - _ZN34_INTERNAL_afcf5835_4_k_cu_984c573c4cuda3std3__436_GLOBAL__N__afcf5835_4_k_cu_984c573c6ignoreE)
_ZN34_INTERNAL_afcf5835_4_k_cu_984c573c4cuda3std3__436_GLOBAL__N__afcf5835_4_k_cu_984c573c6ignoreE:
	.zero		1
	.type		_ZN34_INTERNAL_afcf5835_4_k_cu_984c573c4cuda3std6ranges3__45__cpo4dataE,@object
	.size		_ZN34_INTERNAL_afcf5835_4_k_cu_984c573c4cuda3std6ranges3__45__cpo4dataE,(_ZN34_INTERNAL_afcf5835_4_k_cu_984c573c6thrust24THRUST_300001_SM_1000_NS6system3cpp3parE - _ZN34_INTERNAL_afcf5835_4_k_cu_984c573c4cuda3std6ranges3__45__cpo4dataE)
_ZN34_INTERNAL_afcf5835_4_k_cu_984c573c4cuda3std6ranges3__45__cpo4dataE:
	.zero		1
	.type		_ZN34_INTERNAL_afcf5835_4_k_cu_984c573c6thrust24THRUST_300001_SM_1000_NS6system3cpp3parE,@object
	.size		_ZN34_INTERNAL_afcf5835_4_k_cu_984c573c6thrust24THRUST_300001_SM_1000_NS6system3cpp3parE,(_ZN34_INTERNAL_afcf5835_4_k_cu_984c573c4cuda3std3__45__cpo5beginE - _ZN34_INTERNAL_afcf5835_4_k_cu_984c573c6thrust24THRUST_300001_SM_1000_NS6system3cpp3parE)
_ZN34_INTERNAL_afcf5835_4_k_cu_984c573c6thrust24THRUST_300001_SM_1000_NS6system3cpp3parE:
	.zero		1
	.type		_ZN34_INTERNAL_afcf5835_4_k_cu_984c573c4cuda3std3__45__cpo5beginE,@object
	.size		_ZN34_INTERNAL_afcf5835_4_k_cu_984c573c4cuda3std3__45__cpo5beginE,(_ZN34_INTERNAL_afcf5835_4_k_cu_984c573c4cuda3std6ranges3__45__cpo5beginE - _ZN34_INTERNAL_afcf5835_4_k_cu_984c573c4cuda3std3__45__cpo5beginE)
_ZN34_INTERNAL_afcf5835_4_k_cu_984c573c4cuda3std3__45__cpo5beginE:
	.zero		1
	.type		_ZN34_INTERNAL_afcf5835_4_k_cu_984c573c4cuda3std6ranges3__45__cpo5beginE,@object
	.size		_ZN34_INTERNAL_afcf5835_4_k_cu_984c573c4cuda3std6ranges3__45__cpo5beginE,(_ZN34_INTERNAL_afcf5835_4_k_cu_984c573c6thrust24THRUST_300001_SM_1000_NS6deviceE - _ZN34_INTERNAL_afcf5835_4_k_cu_984c573c4cuda3std6ranges3__45__cpo5beginE)
_ZN34_INTERNAL_afcf5835_4_k_cu_984c573c4cuda3std6ranges3__45__cpo5beginE:
	.zero		1
	.type		_ZN34_INTERNAL_afcf5835_4_k_cu_984c573c6thrust24THRUST_300001_SM_1000_NS6deviceE,@object
	.size		_ZN34_INTERNAL_afcf5835_4_k_cu_984c573c6thrust24THRUST_300001_SM_1000_NS6deviceE,(_ZN34_INTERNAL_afcf5835_4_k_cu_984c573c4cuda3std3__47nulloptE - _ZN34_INTERNAL_afcf5835_4_k_cu_984c573c6thrust24THRUST_300001_SM_1000_NS6deviceE)
_ZN34_INTERNAL_afcf5835_4_k_cu_984c573c6thrust24THRUST_300001_SM_1000_NS6deviceE:
	.zero		1
	.type		_ZN34_INTERNAL_afcf5835_4_k_cu_984c573c4cuda3std3__47nulloptE,@object
	.size		_ZN34_INTERNAL_afcf5835_4_k_cu_984c573c4cuda3std3__47nulloptE,(_ZN34_INTERNAL_afcf5835_4_k_cu_984c573c4cuda3std6ranges3__45__cpo8distanceE - _ZN34_INTERNAL_afcf5835_4_k_cu_984c573c4cuda3std3__47nulloptE)
_ZN34_INTERNAL_afcf5835_4_k_cu_984c573c4cuda3std3__47nulloptE:
	.zero		1
	.type		_ZN34_INTERNAL_afcf5835_4_k_cu_984c573c4cuda3std6ranges3__45__cpo8distanceE,@object
	.size		_ZN34_INTERNAL_afcf5835_4_k_cu_984c573c4cuda3std6ranges3__45__cpo8distanceE,(_ZN34_INTERNAL_afcf5835_4_k_cu_984c573c6thrust24THRUST_300001_SM_1000_NS12placeholders2_4E - _ZN34_INTERNAL_afcf5835_4_k_cu_984c573c4cuda3std6ranges3__45__cpo8distanceE)
_ZN34_INTERNAL_afcf5835_4_k_cu_984c573c4cuda3std6ranges3__45__cpo8distanceE:
	.zero		1
	.type		_ZN34_INTERNAL_afcf5835_4_k_cu_984c573c6thrust24THRUST_300001_SM_1000_NS12placeholders2_4E,@object
	.size		_ZN34_INTERNAL_afcf5835_4_k_cu_984c573c6thrust24THRUST_300001_SM_1000_NS12placeholders2_4E,(_ZN34_INTERNAL_afcf5835_4_k_cu_984c573c4cuda3std3__45__cpo6rbeginE - _ZN34_INTERNAL_afcf5835_4_k_cu_984c573c6thrust24THRUST_300001_SM_1000_NS12placeholders2_4E)
_ZN34_INTERNAL_afcf5835_4_k_cu_984c573c6thrust24THRUST_300001_SM_1000_NS12placeholders2_4E:
	.zero		1
	.type		_ZN34_INTERNAL_afcf5835_4_k_cu_984c573c4cuda3std3__45__cpo6rbeginE,@object
	.size		_ZN34_INTERNAL_afcf5835_4_k_cu_984c573c4cuda3std3__45__cpo6rbeginE,(_ZN34_INTERNAL_afcf5835_4_k_cu_984c573c4cuda3std6ranges3__45__cpo7advanceE - _ZN34_INTERNAL_afcf5835_4_k_cu_984c573c4cuda3std3__45__cpo6rbeginE)
_ZN34_INTERNAL_afcf5835_4_k_cu_984c573c4cuda3std3__45__cpo6rbeginE:
	.zero		1
	.type		_ZN34_INTERNAL_afcf5835_4_k_cu_984c573c4cuda3std6ranges3__45__cpo7advanceE,@object
	.size		_ZN34_INTERNAL_afcf5835_4_k_cu_984c573c4cuda3std6ranges3__45__cpo7advanceE,(_ZN34_INTERNAL_afcf5835_4_k_cu_984c573c6thrust24THRUST_300001_SM_1000_NS12placeholders3_10E - _ZN34_INTERNAL_afcf5835_4_k_cu_984c573c4cuda3std6ranges3__45__cpo7advanceE)
_ZN34_INTERNAL_afcf5835_4_k_cu_984c573c4cuda3std6ranges3__45__cpo7advanceE:
	.zero		1
	.type		_ZN34_INTERNAL_afcf5835_4_k_cu_984c573c6thrust24THRUST_300001_SM_1000_NS12placeholders3_10E,@object
	.size		_ZN34_INTERNAL_afcf5835_4_k_cu_984c573c6thrust24THRUST_300001_SM_1000_NS12placeholders3_10E,(_ZN34_INTERNAL_afcf5835_4_k_cu_984c573c4cuda3std3__48in_placeE - _ZN34_INTERNAL_afcf5835_4_k_cu_984c573c6thrust24THRUST_300001_SM_1000_NS12placeholders3_10E)
_ZN34_INTERNAL_afcf5835_4_k_cu_984c573c6thrust24THRUST_300001_SM_1000_NS12placeholders3_10E:
	.zero		1
	.type		_ZN34_INTERNAL_afcf5835_4_k_cu_984c573c4cuda3std3__48in_placeE,@object
	.size		_ZN34_INTERNAL_afcf5835_4_k_cu_984c573c4cuda3std3__48in_placeE,(_ZN34_INTERNAL_afcf5835_4_k_cu_984c573c4cuda3std6ranges3__45__cpo4sizeE - _ZN34_INTERNAL_afcf5835_4_k_cu_984c573c4cuda3std3__48in_placeE)
_ZN34_INTERNAL_afcf5835_4_k_cu_984c573c4cuda3std3__48in_placeE:
	.zero		1
	.type		_ZN34_INTERNAL_afcf5835_4_k_cu_984c573c4cuda3std6ranges3__45__cpo4sizeE,@object
	.size		_ZN34_INTERNAL_afcf5835_4_k_cu_984c573c4cuda3std6ranges3__45__cpo4sizeE,(_ZN34_INTERNAL_afcf5835_4_k_cu_984c573c6thrust24THRUST_300001_SM_1000_NS12placeholders2_2E - _ZN34_INTERNAL_afcf5835_4_k_cu_984c573c4cuda3std6ranges3__45__cpo4sizeE)
_ZN34_INTERNAL_afcf5835_4_k_cu_984c573c4cuda3std6ranges3__45__cpo4sizeE:
	.zero		1
	.type		_ZN34_INTERNAL_afcf5835_4_k_cu_984c573c6thrust24THRUST_300001_SM_1000_NS12placeholders2_2E,@object
	.size		_ZN34_INTERNAL_afcf5835_4_k_cu_984c573c6thrust24THRUST_300001_SM_1000_NS12placeholders2_2E,(_ZN34_INTERNAL_afcf5835_4_k_cu_984c573c4cuda3std3__45__cpo6cbeginE - _ZN34_INTERNAL_afcf5835_4_k_cu_984c573c6thrust24THRUST_300001_SM_1000_NS12placeholders2_2E)
_ZN34_INTERNAL_afcf5835_4_k_cu_984c573c6thrust24THRUST_300001_SM_1000_NS12placeholders2_2E:
	.zero		1
	.type		_ZN34_INTERNAL_afcf5835_4_k_cu_984c573c4cuda3std3__45__cpo6cbeginE,@object
	.size		_ZN34_INTERNAL_afcf5835_4_k_cu_984c573c4cuda3std3__45__cpo6cbeginE,(_ZN34_INTERNAL_afcf5835_4_k_cu_984c573c4cuda3std6ranges3__45__cpo6cbeginE - _ZN34_INTERNAL_afcf5835_4_k_cu_984c573c4cuda3std3__45__cpo6cbeginE)
_ZN34_INTERNAL_afcf5835_4_k_cu_984c573c4cuda3std3__45__cpo6cbeginE:
	.zero		1
	.type		_ZN34_INTERNAL_afcf5835_4_k_cu_984c573c4cuda3std6ranges3__45__cpo6cbeginE,@object
	.size		_ZN34_INTERNAL_afcf5835_4_k_cu_984c573c4cuda3std6ranges3__45__cpo6cbeginE,(_ZN34_INTERNAL_afcf5835_4_k_cu_984c573c6thrust24THRUST_300001_SM_1000_NS12placeholders2_6E - _ZN34_INTERNAL_afcf5835_4_k_cu_984c573c4cuda3std6ranges3__45__cpo6cbeginE)
_ZN34_INTERNAL_afcf5835_4_k_cu_984c573c4cuda3std6ranges3__45__cpo6cbeginE:
	.zero		1
	.type		_ZN34_INTERNAL_afcf5835_4_k_cu_984c573c6thrust24THRUST_300001_SM_1000_NS12placeholders2_6E,@object
	.size		_ZN34_INTERNAL_afcf5835_4_k_cu_984c573c6thrust24THRUST_300001_SM_1000_NS12placeholders2_6E,(_ZN34_INTERNAL_afcf5835_4_k_cu_984c573c4cuda3std3__45__cpo7crbeginE - _ZN34_INTERNAL_afcf5835_4_k_cu_984c573c6thrust24THRUST_300001_SM_1000_NS12placeholders2_6E)
_ZN34_INTERNAL_afcf5835_4_k_cu_984c573c6thrust24THRUST_300001_SM_1000_NS12placeholders2_6E:
	.zero		1
	.type		_ZN34_INTERNAL_afcf5835_4_k_cu_984c573c4cuda3std3__45__cpo7crbeginE,@object
	.size		_ZN34_INTERNAL_afcf5835_4_k_cu_984c573c4cuda3std3__45__cpo7crbeginE,(_ZN34_INTERNAL_afcf5835_4_k_cu_984c573c4cuda3std6ranges3__45__cpo4nextE - _ZN34_INTERNAL_afcf5835_4_k_cu_984c573c4cuda3std3__45__cpo7crbeginE)
_ZN34_INTERNAL_afcf5835_4_k_cu_984c573c4cuda3std3__45__cpo7crbeginE:
	.zero		1
	.type		_ZN34_INTERNAL_afcf5835_4_k_cu_984c573c4cuda3std6ranges3__45__cpo4nextE,@object
	.size		_ZN34_INTERNAL_afcf5835_4_k_cu_984c573c4cuda3std6ranges3__45__cpo4nextE,(_ZN34_INTERNAL_afcf5835_4_k_cu_984c573c4cuda3std6ranges3__45__cpo4swapE - _ZN34_INTERNAL_afcf5835_4_k_cu_984c573c4cuda3std6ranges3__45__cpo4nextE)
_ZN34_INTERNAL_afcf5835_4_k_cu_984c573c4cuda3std6ranges3__45__cpo4nextE:
	.zero		1
	.type		_ZN34_INTERNAL_afcf5835_4_k_cu_984c573c4cuda3std6ranges3__45__cpo4swapE,@object
	.size		_ZN34_INTERNAL_afcf5835_4_k_cu_984c573c4cuda3std6ranges3__45__cpo4swapE,(_ZN34_INTERNAL_afcf5835_4_k_cu_984c573c6thrust24THRUST_300001_SM_1000_NS8cuda_cub10par_nosyncE - _ZN34_INTERNAL_afcf5835_4_k_cu_984c573c4cuda3std6ranges3__45__cpo4swapE)
_ZN34_INTERNAL_afcf5835_4_k_cu_984c573c4cuda3std6ranges3__45__cpo4swapE:
	.zero		1
	.type		_ZN34_INTERNAL_afcf5835_4_k_cu_984c573c6thrust24THRUST_300001_SM_1000_NS8cuda_cub10par_nosyncE,@object
	.size		_ZN34_INTERNAL_afcf5835_4_k_cu_984c573c6thrust24THRUST_300001_SM_1000_NS8cuda_cub10par_nosyncE,(_ZN34_INTERNAL_afcf5835_4_k_cu_984c573c6thrust24THRUST_300001_SM_1000_NS3seqE - _ZN34_INTERNAL_afcf5835_4_k_cu_984c573c6thrust24THRUST_300001_SM_1000_NS8cuda_cub10par_nosyncE)
_ZN34_INTERNAL_afcf5835_4_k_cu_984c573c6thrust24THRUST_300001_SM_1000_NS8cuda_cub10par_nosyncE:
	.zero		1
	.type		_ZN34_INTERNAL_afcf5835_4_k_cu_984c573c6thrust24THRUST_300001_SM_1000_NS3seqE,@object
	.size		_ZN34_INTERNAL_afcf5835_4_k_cu_984c573c6thrust24THRUST_300001_SM_1000_NS3seqE,(_ZN34_INTERNAL_afcf5835_4_k_cu_984c573c4cuda3std3__420unreachable_sentinelE - _ZN34_INTERNAL_afcf5835_4_k_cu_984c573c6thrust24THRUST_300001_SM_1000_NS3seqE)
_ZN34_INTERNAL_afcf5835_4_k_cu_984c573c6thrust24THRUST_300001_SM_1000_NS3seqE:
	.zero		1
	.type		_ZN34_INTERNAL_afcf5835_4_k_cu_984c573c4cuda3std3__420unreachable_sentinelE,@object
	.size		_ZN34_INTERNAL_afcf5835_4_k_cu_984c573c4cuda3std3__420unreachable_sentinelE,(_ZN34_INTERNAL_afcf5835_4_k_cu_984c573c4cuda3std6ranges3__45__cpo5ssizeE - _ZN34_INTERNAL_afcf5835_4_k_cu_984c573c4cuda3std3__420unreachable_sentinelE)
_ZN34_INTERNAL_afcf5835_4_k_cu_984c573c4cuda3std3__420unreachable_sentinelE:
	.zero		1
	.type		_ZN34_INTERNAL_afcf5835_4_k_cu_984c573c4cuda3std6ranges3__45__cpo5ssizeE,@object
	.size		_ZN34_INTERNAL_afcf5835_4_k_cu_984c573c4cuda3std6ranges3__45__cpo5ssizeE,(_ZN34_INTERNAL_afcf5835_4_k_cu_984c573c6thrust24THRUST_300001_SM_1000_NS12placeholders2_3E - _ZN34_INTERNAL_afcf5835_4_k_cu_984c573c4cuda3std6ranges3__45__cpo5ssizeE)
_ZN34_INTERNAL_afcf5835_4_k_cu_984c573c4cuda3std6ranges3__45__cpo5ssizeE:
	.zero		1
	.type		_ZN34_INTERNAL_afcf5835_4_k_cu_984c573c6thrust24THRUST_300001_SM_1000_NS12placeholders2_3E,@object
	.size		_ZN34_INTERNAL_afcf5835_4_k_cu_984c573c6thrust24THRUST_300001_SM_1000_NS12placeholders2_3E,(_ZN34_INTERNAL_afcf5835_4_k_cu_984c573c4cuda3std3__45__cpo4cendE - _ZN34_INTERNAL_afcf5835_4_k_cu_984c573c6thrust24THRUST_300001_SM_1000_NS12placeholders2_3E)
_ZN34_INTERNAL_afcf5835_4_k_cu_984c573c6thrust24THRUST_300001_SM_1000_NS12placeholders2_3E:
	.zero		1
	.type		_ZN34_INTERNAL_afcf5835_4_k_cu_984c573c4cuda3std3__45__cpo4cendE,@object
	.size		_ZN34_INTERNAL_afcf5835_4_k_cu_984c573c4cuda3std3__45__cpo4cendE,(_ZN34_INTERNAL_afcf5835_4_k_cu_984c573c4cuda3std6ranges3__45__cpo4cendE - _ZN34_INTERNAL_afcf5835_4_k_cu_984c573c4cuda3std3__45__cpo4cendE)
_ZN34_INTERNAL_afcf5835_4_k_cu_984c573c4cuda3std3__45__cpo4cendE:
	.zero		1
	.type		_ZN34_INTERNAL_afcf5835_4_k_cu_984c573c4cuda3std6ranges3__45__cpo4cendE,@object
	.size		_ZN34_INTERNAL_afcf5835_4_k_cu_984c573c4cuda3std6ranges3__45__cpo4cendE,(_ZN34_INTERNAL_afcf5835_4_k_cu_984c573c6thrust24THRUST_300001_SM_1000_NS12placeholders2_7E - _ZN34_INTERNAL_afcf5835_4_k_cu_984c573c4cuda3std6ranges3__45__cpo4cendE)
_ZN34_INTERNAL_afcf5835_4_k_cu_984c573c4cuda3std6ranges3__45__cpo4cendE:
	.zero		1
	.type		_ZN34_INTERNAL_afcf5835_4_k_cu_984c573c6thrust24THRUST_300001_SM_1000_NS12placeholders2_7E,@object
	.size		_ZN34_INTERNAL_afcf5835_4_k_cu_984c573c6thrust24THRUST_300001_SM_1000_NS12placeholders2_7E,(_ZN34_INTERNAL_afcf5835_4_k_cu_984c573c4cuda3std3__45__cpo5crendE - _ZN34_INTERNAL_afcf5835_4_k_cu_984c573c6thrust24THRUST_300001_SM_1000_NS12placeholders2_7E)
_ZN34_INTERNAL_afcf5835_4_k_cu_984c573c6thrust24THRUST_300001_SM_1000_NS12placeholders2_7E:
	.zero		1
	.type		_ZN34_INTERNAL_afcf5835_4_k_cu_984c573c4cuda3std3__45__cpo5crendE,@object
	.size		_ZN34_INTERNAL_afcf5835_4_k_cu_984c573c4cuda3std3__45__cpo5crendE,(_ZN34_INTERNAL_afcf5835_4_k_cu_984c573c4cuda3std6ranges3__45__cpo4prevE - _ZN34_INTERNAL_afcf5835_4_k_cu_984c573c4cuda3std3__45__cpo5crendE)
_ZN34_INTERNAL_afcf5835_4_k_cu_984c573c4cuda3std3__45__cpo5crendE:
	.zero		1
	.type		_ZN34_INTERNAL_afcf5835_4_k_cu_984c573c4cuda3std6ranges3__45__cpo4prevE,@object
	.size		_ZN34_INTERNAL_afcf5835_4_k_cu_984c573c4cuda3std6ranges3__45__cpo4prevE,(_ZN34_INTERNAL_afcf5835_4_k_cu_984c573c4cuda3std6ranges3__45__cpo9iter_moveE - _ZN34_INTERNAL_afcf5835_4_k_cu_984c573c4cuda3std6ranges3__45__cpo4prevE)
_ZN34_INTERNAL_afcf5835_4_k_cu_984c573c4cuda3std6ranges3__45__cpo4prevE:
	.zero		1
	.type		_ZN34_INTERNAL_afcf5835_4_k_cu_984c573c4cuda3std6ranges3__45__cpo9iter_moveE,@object
	.size		_ZN34_INTERNAL_afcf5835_4_k_cu_984c573c4cuda3std6ranges3__45__cpo9iter_moveE,(_ZN34_INTERNAL_afcf5835_4_k_cu_984c573c6thrust24THRUST_300001_SM_1000_NS6system6detail10sequential3seqE - _ZN34_INTERNAL_afcf5835_4_k_cu_984c573c4cuda3std6ranges3__45__cpo9iter_moveE)
_ZN34_INTERNAL_afcf5835_4_k_cu_984c573c4cuda3std6ranges3__45__cpo9iter_moveE:
	.zero		1
	.type		_ZN34_INTERNAL_afcf5835_4_k_cu_984c573c6thrust24THRUST_300001_SM_1000_NS6system6detail10sequential3seqE,@object
	.size		_ZN34_INTERNAL_afcf5835_4_k_cu_984c573c6thrust24THRUST_300001_SM_1000_NS6system6detail10sequential3seqE,(_ZN34_INTERNAL_afcf5835_4_k_cu_984c573c6thrust24THRUST_300001_SM_1000_NS12placeholders2_9E - _ZN34_INTERNAL_afcf5835_4_k_cu_984c573c6thrust24THRUST_300001_SM_1000_NS6system6detail10sequential3seqE)
_ZN34_INTERNAL_afcf5835_4_k_cu_984c573c6thrust24THRUST_300001_SM_1000_NS6system6detail10sequential3seqE:
	.zero		1
	.type		_ZN34_INTERNAL_afcf5835_4_k_cu_984c573c6thrust24THRUST_300001_SM_1000_NS12placeholders2_9E,@object
	.size		_ZN34_INTERNAL_afcf5835_4_k_cu_984c573c6thrust24THRUST_300001_SM_1000_NS12placeholders2_9E,(_ZN34_INTERNAL_afcf5835_4_k_cu_984c573c4cuda3std3__419piecewise_constructE - _ZN34_INTERNAL_afcf5835_4_k_cu_984c573c6thrust24THRUST_300001_SM_1000_NS12placeholders2_9E)
_ZN34_INTERNAL_afcf5835_4_k_cu_984c573c6thrust24THRUST_300001_SM_1000_NS12placeholders2_9E:
	.zero		1
	.type		_ZN34_INTERNAL_afcf5835_4_k_cu_984c573c4cuda3std3__419piecewise_constructE,@object
	.size		_ZN34_INTERNAL_afcf5835_4_k_cu_984c573c4cuda3std3__419piecewise_constructE,(_ZN34_INTERNAL_afcf5835_4_k_cu_984c573c4cuda3std6ranges3__45__cpo5cdataE - _ZN34_INTERNAL_afcf5835_4_k_cu_984c573c4cuda3std3__419piecewise_constructE)
_ZN34_INTERNAL_afcf5835_4_k_cu_984c573c4cuda3std3__419piecewise_constructE:
	.zero		1
	.type		_ZN34_INTERNAL_afcf5835_4_k_cu_984c573c4cuda3std6ranges3__45__cpo5cdataE,@object
	.size		_ZN34_INTERNAL_afcf5835_4_k_cu_984c573c4cuda3std6ranges3__45__cpo5cdataE,(_ZN34_INTERNAL_afcf5835_4_k_cu_984c573c6thrust24THRUST_300001_SM_1000_NS12placeholders2_1E - _ZN34_INTERNAL_afcf5835_4_k_cu_984c573c4cuda3std6ranges3__45__cpo5cdataE)
_ZN34_INTERNAL_afcf5835_4_k_cu_984c573c4cuda3std6ranges3__45__cpo5cdataE:
	.zero		1
	.type		_ZN34_INTERNAL_afcf5835_4_k_cu_984c573c6thrust24THRUST_300001_SM_1000_NS12placeholders2_1E,@object
	.size		_ZN34_INTERNAL_afcf5835_4_k_cu_984c573c6thrust24THRUST_300001_SM_1000_NS12placeholders2_1E,(_ZN34_INTERNAL_afcf5835_4_k_cu_984c573c4cuda3std3__45__cpo3endE - _ZN34_INTERNAL_afcf5835_4_k_cu_984c573c6thrust24THRUST_300001_SM_1000_NS12placeholders2_1E)
_ZN34_INTERNAL_afcf5835_4_k_cu_984c573c6thrust24THRUST_300001_SM_1000_NS12placeholders2_1E:
	.zero		1
	.type		_ZN34_INTERNAL_afcf5835_4_k_cu_984c573c4cuda3std3__45__cpo3endE,@object
	.size		_ZN34_INTERNAL_afcf5835_4_k_cu_984c573c4cuda3std3__45__cpo3endE,(_ZN34_INTERNAL_afcf5835_4_k_cu_984c573c4cuda3std6ranges3__45__cpo3endE - _ZN34_INTERNAL_afcf5835_4_k_cu_984c573c4cuda3std3__45__cpo3endE)
_ZN34_INTERNAL_afcf5835_4_k_cu_984c573c4cuda3std3__45__cpo3endE:
	.zero		1
	.type		_ZN34_INTERNAL_afcf5835_4_k_cu_984c573c4cuda3std6ranges3__45__cpo3endE,@object
	.size		_ZN34_INTERNAL_afcf5835_4_k_cu_984c573c4cuda3std6ranges3__45__cpo3endE,(_ZN34_INTERNAL_afcf5835_4_k_cu_984c573c6thrust24THRUST_300001_SM_1000_NS12placeholders2_5E - _ZN34_INTERNAL_afcf5835_4_k_cu_984c573c4cuda3std6ranges3__45__cpo3endE)
_ZN34_INTERNAL_afcf5835_4_k_cu_984c573c4cuda3std6ranges3__45__cpo3endE:
	.zero		1
	.type		_ZN34_INTERNAL_afcf5835_4_k_cu_984c573c6thrust24THRUST_300001_SM_1000_NS12placeholders2_5E,@object
	.size		_ZN34_INTERNAL_afcf5835_4_k_cu_984c573c6thrust24THRUST_300001_SM_1000_NS12placeholders2_5E,(_ZN34_INTERNAL_afcf5835_4_k_cu_984c573c4cuda3std3__45__cpo4rendE - _ZN34_INTERNAL_afcf5835_4_k_cu_984c573c6thrust24THRUST_300001_SM_1000_NS12placeholders2_5E)
_ZN34_INTERNAL_afcf5835_4_k_cu_984c573c6thrust24THRUST_300001_SM_1000_NS12placeholders2_5E:
	.zero		1
	.type		_ZN34_INTERNAL_afcf5835_4_k_cu_984c573c4cuda3std3__45__cpo4rendE,@object
	.size		_ZN34_INTERNAL_afcf5835_4_k_cu_984c573c4cuda3std3__45__cpo4rendE,(_ZN34_INTERNAL_afcf5835_4_k_cu_984c573c4cuda3std6ranges3__45__cpo9iter_swapE - _ZN34_INTERNAL_afcf5835_4_k_cu_984c573c4cuda3std3__45__cpo4rendE)
_ZN34_INTERNAL_afcf5835_4_k_cu_984c573c4cuda3std3__45__cpo4rendE:
	.zero		1
	.type		_ZN34_INTERNAL_afcf5835_4_k_cu_984c573c4cuda3std6ranges3__45__cpo9iter_swapE,@object
	.size		_ZN34_INTERNAL_afcf5835_4_k_cu_984c573c4cuda3std6ranges3__45__cpo9iter_swapE,(_ZN34_INTERNAL_afcf5835_4_k_cu_984c573c4cuda3std3__48unexpectE - _ZN34_INTERNAL_afcf5835_4_k_cu_984c573c4cuda3std6ranges3__45__cpo9iter_swapE)
_ZN34_INTERNAL_afcf5835_4_k_cu_984c573c4cuda3std6ranges3__45__cpo9iter_swapE:
	.zero		1
	.type		_ZN34_INTERNAL_afcf5835_4_k_cu_984c573c4cuda3std3__48unexpectE,@object
	.size		_ZN34_INTERNAL_afcf5835_4_k_cu_984c573c4cuda3std3__48unexpectE,(_ZN34_INTERNAL_afcf5835_4_k_cu_984c573c6thrust24THRUST_300001_SM_1000_NS8cuda_cub3parE - _ZN34_INTERNAL_afcf5835_4_k_cu_984c573c4cuda3std3__48unexpectE)
_ZN34_INTERNAL_afcf5835_4_k_cu_984c573c4cuda3std3__48unexpectE:
	.zero		1
	.type		_ZN34_INTERNAL_afcf5835_4_k_cu_984c573c6thrust24THRUST_300001_SM_1000_NS8cuda_cub3parE,@object
	.size		_ZN34_INTERNAL_afcf5835_4_k_cu_984c573c6thrust24THRUST_300001_SM_1000_NS8cuda_cub3parE,(.L_29 - _ZN34_INTERNAL_afcf5835_4_k_cu_984c573c6thrust24THRUST_300001_SM_1000_NS8cuda_cub3parE)
_ZN34_INTERNAL_afcf5835_4_k_cu_984c573c6thrust24THRUST_300001_SM_1000_NS8cuda_cub3parE:
	.zero		1
.L_29:


//--------------------- .nv.constant0._ZN3cub18CUB_300001_SM_10006detail11EmptyKernelIvEEvv --------------------------
	.section	.nv.constant0._ZN3cub18CUB_300001_SM_10006detail11EmptyKernelIvEEvv,"a",@progbits
	.sectionflags	@""
	.align	4
.nv.constant0._ZN3cub18CUB_300001_SM_10006detail11EmptyKernelIvEEvv:
	.zero		896


//--------------------- .nv.constant0._Z8TricountPiS_S_S_iiS_S_ --------------------------
	.section	.nv.constant0._Z8TricountPiS_S_S_iiS_S_,"a",@progbits
	.sectionflags	@""
	.align	4
.nv.constant0._Z8TricountPiS_S_S_iiS_S_:
	.zero		952


//--------------------- .nv.constant0._Z9Tricount2PiS_S_S_iiS_S_ --------------------------
	.section	.nv.constant0._Z9Tricount2PiS_S_S_iiS_S_,"a",@progbits
	.sectionflags	@""
	.align	4
.nv.constant0._Z9Tricount2PiS_S_S_iiS_S_:
	.zero		952


//--------------------- SYMBOLS --------------------------

	.type		.nv.reservedSmem.offset0,@object
	.size		.nv.reservedSmem.offset0,0x4
